	.target	sm_90a

	.elftype	@"ET_EXEC"


//--------------------- .note.nv.tkinfo           --------------------------
	.section	.note.nv.tkinfo,"",@"SHT_NOTE"
	.sectionflags	@"SHF_NOTE_NV_TKINFO"
	.tkinfo
        /*0018*/ 	.word	0x00000002
        /*0030*/ 	.string	""
        /*0030*/ 	.string	"ptxas"
        /*0030*/ 	.string	"Cuda compilation tools, release 13.0, V13.0.88"
        /*0030*/ 	.string	"Build cuda_13.0.r13.0/compiler.36424714_0"
        /*0030*/ 	.string	"-arch sm_90a -m 64 "



//--------------------- .note.nv.cuinfo           --------------------------
	.section	.note.nv.cuinfo,"",@"SHT_NOTE"
	.sectionflags	@"SHF_NOTE_NV_CUINFO"
        /*0018*/ 	.short	0x0002
        /*001a*/ 	.short	0x005a
        /*001c*/ 	.short	0x0082
	.zero		2


//--------------------- .nv.info                  --------------------------
	.section	.nv.info,"",@"SHT_CUDA_INFO"
	.align	4


	//----- nvinfo : EIATTR_REGCOUNT
	.align		4
        /*0000*/ 	.byte	0x04, 0x2f
        /*0002*/ 	.short	(.L_15 - .L_14)
	.align		4
.L_14:
        /*0004*/ 	.word	index@(_ZN7cutlass13device_kernelINS_4gemm6kernel13GemmUniversalIN4cute5tupleIJiiiiEEENS1_10collective13CollectiveMmaINS1_34MainloopSm90TmaGmmaWarpSpecializedILi3ENS5_IJNS4_1CILi1EEESB_SB_EEENS1_35KernelTmaWarpSpecializedCooperativeEEENS5_IJNSA_ILi128EEENSA_ILi64EEESG_EEENS_10tfloat32_tENS5_IJlSB_lEEESI_SJ_NS4_8TiledMMAINS4_8MMA_AtomIJNS4_4SM904GMMA29MMA_64x64x8_F32TF32TF32_SS_TNILNSN_7ScaleInE1ELSP_1EEEEEENS4_6LayoutINS5_IJNSA_ILi2EEESB_SB_EEENS5_IJSB_NSA_ILi0EEESV_EEEEENS5_IJNS4_10UnderscoreESY_SY_EEEEENS4_13SM90_TMA_LOADENS4_14ComposedLayoutINS4_7SwizzleILi3ELi4ELi3EEENS4_18smem_ptr_flag_bitsILi32EEENSS_INS5_IJNSA_ILi8EEENSA_ILi32EEEEEENS5_IJS18_SB_EEEEEEEvNS4_8identityES11_S1C_vS1D_EENS_8epilogue10collective6detail29Sm90TmaWarpSpecializedAdapterINS1G_15DefaultEpilogueISI_SJ_SJ_NS1F_6thread17LinearCombinationISI_Li1EffLNS1K_9ScaleType4KindE0ELNS_15FloatRoundStyleE2ESI_EENS1_15EpilogueDefaultEEEEEvvEEEEvNT_6ParamsE)
        /*0008*/ 	.word	0x000000a8


	//----- nvinfo : EIATTR_FRAME_SIZE
	.align		4
.L_15:
        /*000c*/ 	.byte	0x04, 0x11
        /*000e*/ 	.short	(.L_17 - .L_16)
	.align		4
.L_16:
        /*0010*/ 	.word	index@(_ZN7cutlass13device_kernelINS_4gemm6kernel13GemmUniversalIN4cute5tupleIJiiiiEEENS1_10collective13CollectiveMmaINS1_34MainloopSm90TmaGmmaWarpSpecializedILi3ENS5_IJNS4_1CILi1EEESB_SB_EEENS1_35KernelTmaWarpSpecializedCooperativeEEENS5_IJNSA_ILi128EEENSA_ILi64EEESG_EEENS_10tfloat32_tENS5_IJlSB_lEEESI_SJ_NS4_8TiledMMAINS4_8MMA_AtomIJNS4_4SM904GMMA29MMA_64x64x8_F32TF32TF32_SS_TNILNSN_7ScaleInE1ELSP_1EEEEEENS4_6LayoutINS5_IJNSA_ILi2EEESB_SB_EEENS5_IJSB_NSA_ILi0EEESV_EEEEENS5_IJNS4_10UnderscoreESY_SY_EEEEENS4_13SM90_TMA_LOADENS4_14ComposedLayoutINS4_7SwizzleILi3ELi4ELi3EEENS4_18smem_ptr_flag_bitsILi32EEENSS_INS5_IJNSA_ILi8EEENSA_ILi32EEEEEENS5_IJS18_SB_EEEEEEEvNS4_8identityES11_S1C_vS1D_EENS_8epilogue10collective6detail29Sm90TmaWarpSpecializedAdapterINS1G_15DefaultEpilogueISI_SJ_SJ_NS1F_6thread17LinearCombinationISI_Li1EffLNS1K_9ScaleType4KindE0ELNS_15FloatRoundStyleE2ESI_EENS1_15EpilogueDefaultEEEEEvvEEEEvNT_6ParamsE)
        /*0014*/ 	.word	0x00000000


	//----- nvinfo : EIATTR_MIN_STACK_SIZE
	.align		4
.L_17:
        /*0018*/ 	.byte	0x04, 0x12
        /*001a*/ 	.short	(.L_19 - .L_18)
	.align		4
.L_18:
        /*001c*/ 	.word	index@(_ZN7cutlass13device_kernelINS_4gemm6kernel13GemmUniversalIN4cute5tupleIJiiiiEEENS1_10collective13CollectiveMmaINS1_34MainloopSm90TmaGmmaWarpSpecializedILi3ENS5_IJNS4_1CILi1EEESB_SB_EEENS1_35KernelTmaWarpSpecializedCooperativeEEENS5_IJNSA_ILi128EEENSA_ILi64EEESG_EEENS_10tfloat32_tENS5_IJlSB_lEEESI_SJ_NS4_8TiledMMAINS4_8MMA_AtomIJNS4_4SM904GMMA29MMA_64x64x8_F32TF32TF32_SS_TNILNSN_7ScaleInE1ELSP_1EEEEEENS4_6LayoutINS5_IJNSA_ILi2EEESB_SB_EEENS5_IJSB_NSA_ILi0EEESV_EEEEENS5_IJNS4_10UnderscoreESY_SY_EEEEENS4_13SM90_TMA_LOADENS4_14ComposedLayoutINS4_7SwizzleILi3ELi4ELi3EEENS4_18smem_ptr_flag_bitsILi32EEENSS_INS5_IJNSA_ILi8EEENSA_ILi32EEEEEENS5_IJS18_SB_EEEEEEEvNS4_8identityES11_S1C_vS1D_EENS_8epilogue10collective6detail29Sm90TmaWarpSpecializedAdapterINS1G_15DefaultEpilogueISI_SJ_SJ_NS1F_6thread17LinearCombinationISI_Li1EffLNS1K_9ScaleType4KindE0ELNS_15FloatRoundStyleE2ESI_EENS1_15EpilogueDefaultEEEEEvvEEEEvNT_6ParamsE)
        /*0020*/ 	.word	0x00000000
.L_19:


//--------------------- .nv.compat                --------------------------
	.section	.nv.compat,"",@"SHT_CUDA_COMPAT_INFO"
	.align	4
        /*0000*/ 	.byte	0x02, 0x09, 0x01, 0x00, 0x02, 0x02, 0x04, 0x00, 0x02, 0x05, 0x05, 0x00, 0x03, 0x07, 0x01, 0x01
        /*0010*/ 	.byte	0x02, 0x03, 0x01, 0x00, 0x02, 0x06, 0x01, 0x00, 0x04, 0x0b, 0x08, 0x00, 0x00, 0x00, 0x00, 0x00
        /*0020*/ 	.byte	0x00, 0x00, 0x00, 0x00


//--------------------- .nv.info._ZN7cutlass13device_kernelINS_4gemm6kernel13GemmUniversalIN4cute5tupleIJiiiiEEENS1_10collective13CollectiveMmaINS1_34MainloopSm90TmaGmmaWarpSpecializedILi3ENS5_IJNS4_1CILi1EEESB_SB_EEENS1_35KernelTmaWarpSpecializedCooperativeEEENS5_IJNSA_ILi128EEENSA_ILi64EEESG_EEENS_10tfloat32_tENS5_IJlSB_lEEESI_SJ_NS4_8TiledMMAINS4_8MMA_AtomIJNS4_4SM904GMMA29MMA_64x64x8_F32TF32TF32_SS_TNILNSN_7ScaleInE1ELSP_1EEEEEENS4_6LayoutINS5_IJNSA_ILi2EEESB_SB_EEENS5_IJSB_NSA_ILi0EEESV_EEEEENS5_IJNS4_10UnderscoreESY_SY_EEEEENS4_13SM90_TMA_LOADENS4_14ComposedLayoutINS4_7SwizzleILi3ELi4ELi3EEENS4_18smem_ptr_flag_bitsILi32EEENSS_INS5_IJNSA_ILi8EEENSA_ILi32EEEEEENS5_IJS18_SB_EEEEEEEvNS4_8identityES11_S1C_vS1D_EENS_8epilogue10collective6detail29Sm90TmaWarpSpecializedAdapterINS1G_15DefaultEpilogueISI_SJ_SJ_NS1F_6thread17LinearCombinationISI_Li1EffLNS1K_9ScaleType4KindE0ELNS_15FloatRoundStyleE2ESI_EENS1_15EpilogueDefaultEEEEEvvEEEEvNT_6ParamsE --------------------------
	.section	.nv.info._ZN7cutlass13device_kernelINS_4gemm6kernel13GemmUniversalIN4cute5tupleIJiiiiEEENS1_10collective13CollectiveMmaINS1_34MainloopSm90TmaGmmaWarpSpecializedILi3ENS5_IJNS4_1CILi1EEESB_SB_EEENS1_35KernelTmaWarpSpecializedCooperativeEEENS5_IJNSA_ILi128EEENSA_ILi64EEESG_EEENS_10tfloat32_tENS5_IJlSB_lEEESI_SJ_NS4_8TiledMMAINS4_8MMA_AtomIJNS4_4SM904GMMA29MMA_64x64x8_F32TF32TF32_SS_TNILNSN_7ScaleInE1ELSP_1EEEEEENS4_6LayoutINS5_IJNSA_ILi2EEESB_SB_EEENS5_IJSB_NSA_ILi0EEESV_EEEEENS5_IJNS4_10UnderscoreESY_SY_EEEEENS4_13SM90_TMA_LOADENS4_14ComposedLayoutINS4_7SwizzleILi3ELi4ELi3EEENS4_18smem_ptr_flag_bitsILi32EEENSS_INS5_IJNSA_ILi8EEENSA_ILi32EEEEEENS5_IJS18_SB_EEEEEEEvNS4_8identityES11_S1C_vS1D_EENS_8epilogue10collective6detail29Sm90TmaWarpSpecializedAdapterINS1G_15DefaultEpilogueISI_SJ_SJ_NS1F_6thread17LinearCombinationISI_Li1EffLNS1K_9ScaleType4KindE0ELNS_15FloatRoundStyleE2ESI_EENS1_15EpilogueDefaultEEEEEvvEEEEvNT_6ParamsE,"",@"SHT_CUDA_INFO"
	.sectionflags	@""
	.align	4


	//----- nvinfo : EIATTR_CUDA_API_VERSION
	.align		4
        /*0000*/ 	.byte	0x04, 0x37
        /*0002*/ 	.short	(.L_21 - .L_20)
.L_20:
        /*0004*/ 	.word	0x00000082


	//----- nvinfo : EIATTR_KPARAM_INFO
	.align		4
.L_21:
        /*0008*/ 	.byte	0x04, 0x17
        /*000a*/ 	.short	(.L_23 - .L_22)
.L_22:
        /*000c*/ 	.word	0x00000000
        /*0010*/ 	.short	0x0000
        /*0012*/ 	.short	0x0070
        /*0014*/ 	.byte	0x00, 0xf0, 0x01, 0x10


	//----- nvinfo : EIATTR_SPARSE_MMA_MASK
	.align		4
.L_23:
        /*0018*/ 	.byte	0x03, 0x50
        /*001a*/ 	.short	0x0000


	//----- nvinfo : EIATTR_MAXREG_COUNT
	.align		4
        /*001c*/ 	.byte	0x03, 0x1b
        /*001e*/ 	.short	0x00a8


	//----- nvinfo : EIATTR_NUM_BARRIERS
	.align		4
        /*0020*/ 	.byte	0x02, 0x4c
        /*0022*/ 	.byte	0x01
	.zero		1


	//----- nvinfo : EIATTR_EXTERNS
	.align		4
        /*0024*/ 	.byte	0x04, 0x0f
        /*0026*/ 	.short	(.L_25 - .L_24)


	//   ....[0]....
	.align		4
.L_24:
        /*0028*/ 	.word	index@(__assertfail)


	//----- nvinfo : EIATTR_MERCURY_ISA_VERSION
	.align		4
.L_25:
        /*002c*/ 	.byte	0x03, 0x5f
        /*002e*/ 	.short	0x0101


	//----- nvinfo : EIATTR_INT_WARP_WIDE_INSTR_OFFSETS
	.align		4
        /*0030*/ 	.byte	0x04, 0x31
        /*0032*/ 	.short	(.L_27 - .L_26)


	//   ....[0]....
.L_26:
        /*0034*/ 	.word	0x000003d0


	//   ....[1]....
        /*0038*/ 	.word	0x000003e0


	//   ....[2]....
        /*003c*/ 	.word	0x000004a0


	//----- nvinfo : EIATTR_COOP_GROUP_MASK_REGIDS
	.align		4
.L_27:
        /*0040*/ 	.byte	0x04, 0x29
        /*0042*/ 	.short	(.L_29 - .L_28)


	//   ....[0]....
.L_28:
        /*0044*/ 	.word	0xffffffff


	//   ....[1]....
        /*0048*/ 	.word	0xffffffff


	//   ....[2]....
        /*004c*/ 	.word	0xffffffff


	//   ....[3]....
        /*0050*/ 	.word	0xffffffff


	//   ....[4]....
        /*0054*/ 	.word	0xffffffff


	//----- nvinfo : EIATTR_COOP_GROUP_INSTR_OFFSETS
	.align		4
.L_29:
        /*0058*/ 	.byte	0x04, 0x28
        /*005a*/ 	.short	(.L_31 - .L_30)


	//   ....[0]....
.L_30:
        /*005c*/ 	.word	0x00000060


	//   ....[1]....
        /*0060*/ 	.word	0x00000070


	//   ....[2]....
        /*0064*/ 	.word	0x00000130


	//   ....[3]....
        /*0068*/ 	.word	0x000002a0


	//   ....[4]....
        /*006c*/ 	.word	0x000011a0


	//----- nvinfo : EIATTR_REG_RECONFIG
	.align		4
.L_31:
        /*0070*/ 	.byte	0x01, 0x54
	.zero		2


	//----- nvinfo : EIATTR_SYSCALL_OFFSETS
	.align		4
        /*0074*/ 	.byte	0x04, 0x46
        /*0076*/ 	.short	(.L_33 - .L_32)


	//   ....[0]....
.L_32:
        /*0078*/ 	.word	0x00001390


	//----- nvinfo : EIATTR_MBARRIER_INSTR_OFFSETS
	.align		4
.L_33:
        /*007c*/ 	.byte	0x04, 0x39
        /*007e*/ 	.short	(.L_35 - .L_34)


	//   ....[0]....
.L_34:
        /*0080*/ 	.word	0x00000230
        /*0084*/ 	.word	0x000000ff
        /*0088*/ 	.word	0x00000000
        /*008c*/ 	.short	0x0100
        /*008e*/ 	.byte	0x08
	.zero		1


	//   ....[1]....
        /*0090*/ 	.word	0x00000240
        /*0094*/ 	.word	0x000000ff
        /*0098*/ 	.word	0x00000018
        /*009c*/ 	.short	0x0100
        /*009e*/ 	.byte	0x08
	.zero		1


	//   ....[2]....
        /*00a0*/ 	.word	0x00000250
        /*00a4*/ 	.word	0x000000ff
        /*00a8*/ 	.word	0x00000008
        /*00ac*/ 	.short	0x0100
        /*00ae*/ 	.byte	0x08
	.zero		1


	//   ....[3]....
        /*00b0*/ 	.word	0x00000260
        /*00b4*/ 	.word	0x000000ff
        /*00b8*/ 	.word	0x00000020
        /*00bc*/ 	.short	0x0100
        /*00be*/ 	.byte	0x08
	.zero		1


	//   ....[4]....
        /*00c0*/ 	.word	0x00000270
        /*00c4*/ 	.word	0x000000ff
        /*00c8*/ 	.word	0x00000010
        /*00cc*/ 	.short	0x0100
        /*00ce*/ 	.byte	0x08
	.zero		1


	//   ....[5]....
        /*00d0*/ 	.word	0x00000280
        /*00d4*/ 	.word	0x000000ff
        /*00d8*/ 	.word	0x00000028
        /*00dc*/ 	.short	0x0100
        /*00de*/ 	.byte	0x08
	.zero		1


	//   ....[6]....
        /*00e0*/ 	.word	0x00000520
        /*00e4*/ 	.word	0x000000ff
        /*00e8*/ 	.word	0x00000040
        /*00ec*/ 	.short	0x0100
        /*00ee*/ 	.byte	0x08
	.zero		1


	//   ....[7]....
        /*00f0*/ 	.word	0x000005a0
        /*00f4*/ 	.word	0x000000ff
        /*00f8*/ 	.word	0x00000048
        /*00fc*/ 	.short	0x0100
        /*00fe*/ 	.byte	0x08
	.zero		1


	//   ....[8]....
        /*0100*/ 	.word	0x00001410
        /*0104*/ 	.word	0x00000003
        /*0108*/ 	.word	0x00000000
        /*010c*/ 	.short	0x010a
        /*010e*/ 	.byte	0x3f
	.zero		1


	//   ....[9]....
        /*0110*/ 	.word	0x00001470
        /*0114*/ 	.word	0x00000003
        /*0118*/ 	.word	0x00000000
        /*011c*/ 	.short	0x010a
        /*011e*/ 	.byte	0x3f
	.zero		1


	//   ....[10]....
        /*0120*/ 	.word	0x00001980
        /*0124*/ 	.word	0x000000ff
        /*0128*/ 	.word	0x00000000
        /*012c*/ 	.short	0x010a
        /*012e*/ 	.byte	0x08
	.zero		1


	//   ....[11]....
        /*0130*/ 	.word	0x000019c0
        /*0134*/ 	.word	0x000000ff
        /*0138*/ 	.word	0x00000000
        /*013c*/ 	.short	0x010a
        /*013e*/ 	.byte	0x08
	.zero		1


	//   ....[12]....
        /*0140*/ 	.word	0x00001de0
        /*0144*/ 	.word	0x000000ff
        /*0148*/ 	.word	0x00000000
        /*014c*/ 	.short	0x0101
        /*014e*/ 	.byte	0x07
	.zero		1


	//   ....[13]....
        /*0150*/ 	.word	0x00001fc0
        /*0154*/ 	.word	0x000000ff
        /*0158*/ 	.word	0x00000000
        /*015c*/ 	.short	0x0101
        /*015e*/ 	.byte	0x06
	.zero		1


	//   ....[14]....
        /*0160*/ 	.word	0x000052f0
        /*0164*/ 	.word	0x0000000e
        /*0168*/ 	.word	0x00000018
        /*016c*/ 	.short	0x010a
        /*016e*/ 	.byte	0x3f
	.zero		1


	//   ....[15]....
        /*0170*/ 	.word	0x00005740
        /*0174*/ 	.word	0x00000006
        /*0178*/ 	.word	0x00000048
        /*017c*/ 	.short	0x0101
        /*017e*/ 	.byte	0x3f
	.zero		1


	//   ....[16]....
        /*0180*/ 	.word	0x00005e60
        /*0184*/ 	.word	0x00000007
        /*0188*/ 	.word	0x00000000
        /*018c*/ 	.short	0x010a
        /*018e*/ 	.byte	0x3f
	.zero		1


	//   ....[17]....
        /*0190*/ 	.word	0x00005ee0
        /*0194*/ 	.word	0x00000009
        /*0198*/ 	.word	0x00000000
        /*019c*/ 	.short	0x010a
        /*019e*/ 	.byte	0x3f
	.zero		1


	//   ....[18]....
        /*01a0*/ 	.word	0x00005f70
        /*01a4*/ 	.word	0x00000003
        /*01a8*/ 	.word	0x00000000
        /*01ac*/ 	.short	0x010a
        /*01ae*/ 	.byte	0x3f
	.zero		1


	//   ....[19]....
        /*01b0*/ 	.word	0x00005fd0
        /*01b4*/ 	.word	0x00000003
        /*01b8*/ 	.word	0x00000000
        /*01bc*/ 	.short	0x010a
        /*01be*/ 	.byte	0x3f
	.zero		1


	//   ....[20]....
        /*01c0*/ 	.word	0x00006030
        /*01c4*/ 	.word	0x00000004
        /*01c8*/ 	.word	0x00000000
        /*01cc*/ 	.short	0x010a
        /*01ce*/ 	.byte	0x3f
	.zero		1


	//   ....[21]....
        /*01d0*/ 	.word	0x00006100
        /*01d4*/ 	.word	0x0000000e
        /*01d8*/ 	.word	0x00000018
        /*01dc*/ 	.short	0x010a
        /*01de*/ 	.byte	0x3f
	.zero		1


	//   ....[22]....
        /*01e0*/ 	.word	0x000061d0
        /*01e4*/ 	.word	0x00000007
        /*01e8*/ 	.word	0x00000000
        /*01ec*/ 	.short	0x010a
        /*01ee*/ 	.byte	0x3f
	.zero		1


	//   ....[23]....
        /*01f0*/ 	.word	0x00006220
        /*01f4*/ 	.word	0x00000009
        /*01f8*/ 	.word	0x00000000
        /*01fc*/ 	.short	0x010a
        /*01fe*/ 	.byte	0x3f
	.zero		1


	//----- nvinfo : EIATTR_NUM_MBARRIERS
	.align		4
.L_35:
        /*0200*/ 	.byte	0x03, 0x38
        /*0202*/ 	.short	0x0008


	//----- nvinfo : EIATTR_EXIT_INSTR_OFFSETS
	.align		4
        /*0204*/ 	.byte	0x04, 0x1c
        /*0206*/ 	.short	(.L_37 - .L_36)


	//   ....[0]....
.L_36:
        /*0208*/ 	.word	0x00000640


	//   ....[1]....
        /*020c*/ 	.word	0x00000f00


	//   ....[2]....
        /*0210*/ 	.word	0x000049d0


	//   ....[3]....
        /*0214*/ 	.word	0x00005000


	//   ....[4]....
        /*0218*/ 	.word	0x00005fc0


	//----- nvinfo : EIATTR_MAX_THREADS
	.align		4
.L_37:
        /*021c*/ 	.byte	0x04, 0x05
        /*021e*/ 	.short	(.L_39 - .L_38)
.L_38:
        /*0220*/ 	.word	0x00000180
        /*0224*/ 	.word	0x00000001
        /*0228*/ 	.word	0x00000001


	//----- nvinfo : EIATTR_CRS_STACK_SIZE
	.align		4
.L_39:
        /*022c*/ 	.byte	0x04, 0x1e
        /*022e*/ 	.short	(.L_41 - .L_40)
.L_40:
        /*0230*/ 	.word	0x00000000


	//----- nvinfo : EIATTR_CBANK_PARAM_SIZE
	.align		4
.L_41:
        /*0234*/ 	.byte	0x03, 0x19
        /*0236*/ 	.short	0x0470


	//----- nvinfo : EIATTR_PARAM_CBANK
	.align		4
        /*0238*/ 	.byte	0x04, 0x0a
        /*023a*/ 	.short	(.L_43 - .L_42)
	.align		4
.L_42:
        /*023c*/ 	.word	index@(.nv.constant0._ZN7cutlass13device_kernelINS_4gemm6kernel13GemmUniversalIN4cute5tupleIJiiiiEEENS1_10collective13CollectiveMmaINS1_34MainloopSm90TmaGmmaWarpSpecializedILi3ENS5_IJNS4_1CILi1EEESB_SB_EEENS1_35KernelTmaWarpSpecializedCooperativeEEENS5_IJNSA_ILi128EEENSA_ILi64EEESG_EEENS_10tfloat32_tENS5_IJlSB_lEEESI_SJ_NS4_8TiledMMAINS4_8MMA_AtomIJNS4_4SM904GMMA29MMA_64x64x8_F32TF32TF32_SS_TNILNSN_7ScaleInE1ELSP_1EEEEEENS4_6LayoutINS5_IJNSA_ILi2EEESB_SB_EEENS5_IJSB_NSA_ILi0EEESV_EEEEENS5_IJNS4_10UnderscoreESY_SY_EEEEENS4_13SM90_TMA_LOADENS4_14ComposedLayoutINS4_7SwizzleILi3ELi4ELi3EEENS4_18smem_ptr_flag_bitsILi32EEENSS_INS5_IJNSA_ILi8EEENSA_ILi32EEEEEENS5_IJS18_SB_EEEEEEEvNS4_8identityES11_S1C_vS1D_EENS_8epilogue10collective6detail29Sm90TmaWarpSpecializedAdapterINS1G_15DefaultEpilogueISI_SJ_SJ_NS1F_6thread17LinearCombinationISI_Li1EffLNS1K_9ScaleType4KindE0ELNS_15FloatRoundStyleE2ESI_EENS1_15EpilogueDefaultEEEEEvvEEEEvNT_6ParamsE)
        /*0240*/ 	.short	0x0210
        /*0242*/ 	.short	0x0470


	//----- nvinfo : EIATTR_SW_WAR
	.align		4
.L_43:
        /*0244*/ 	.byte	0x04, 0x36
        /*0246*/ 	.short	(.L_45 - .L_44)
.L_44:
        /*0248*/ 	.word	0x00000008
.L_45:


//--------------------- .nv.callgraph             --------------------------
	.section	.nv.callgraph,"",@"SHT_CUDA_CALLGRAPH"
	.align	4
	.sectionentsize	8
	.align		4
        /*0000*/ 	.word	0x00000000
	.align		4
        /*0004*/ 	.word	0xffffffff
	.align		4
        /*0008*/ 	.word	index@(_ZN7cutlass13device_kernelINS_4gemm6kernel13GemmUniversalIN4cute5tupleIJiiiiEEENS1_10collective13CollectiveMmaINS1_34MainloopSm90TmaGmmaWarpSpecializedILi3ENS5_IJNS4_1CILi1EEESB_SB_EEENS1_35KernelTmaWarpSpecializedCooperativeEEENS5_IJNSA_ILi128EEENSA_ILi64EEESG_EEENS_10tfloat32_tENS5_IJlSB_lEEESI_SJ_NS4_8TiledMMAINS4_8MMA_AtomIJNS4_4SM904GMMA29MMA_64x64x8_F32TF32TF32_SS_TNILNSN_7ScaleInE1ELSP_1EEEEEENS4_6LayoutINS5_IJNSA_ILi2EEESB_SB_EEENS5_IJSB_NSA_ILi0EEESV_EEEEENS5_IJNS4_10UnderscoreESY_SY_EEEEENS4_13SM90_TMA_LOADENS4_14ComposedLayoutINS4_7SwizzleILi3ELi4ELi3EEENS4_18smem_ptr_flag_bitsILi32EEENSS_INS5_IJNSA_ILi8EEENSA_ILi32EEEEEENS5_IJS18_SB_EEEEEEEvNS4_8identityES11_S1C_vS1D_EENS_8epilogue10collective6detail29Sm90TmaWarpSpecializedAdapterINS1G_15DefaultEpilogueISI_SJ_SJ_NS1F_6thread17LinearCombinationISI_Li1EffLNS1K_9ScaleType4KindE0ELNS_15FloatRoundStyleE2ESI_EENS1_15EpilogueDefaultEEEEEvvEEEEvNT_6ParamsE)
	.align		4
        /*000c*/ 	.word	index@(__assertfail)
	.align		4
        /*0010*/ 	.word	0x00000000
	.align		4
        /*0014*/ 	.word	0xfffffffe
	.align		4
        /*0018*/ 	.word	0x00000000
	.align		4
        /*001c*/ 	.word	0xfffffffd
	.align		4
        /*0020*/ 	.word	0x00000000
	.align		4
        /*0024*/ 	.word	0xfffffffc


//--------------------- .nv.constant4             --------------------------
	.section	.nv.constant4,"a",@progbits
	.align	8
	.align		8
.nv.constant4:
        /*0000*/ 	.dword	__assertfail
	.align		8
        /*0008*/ 	.dword	__unnamed_1
	.align		8
        /*0010*/ 	.dword	_ZN39_INTERNAL_52eb287c_4_k_cu_5e20673d_61174cuda3std3__45__cpo5beginE
	.align		8
        /*0018*/ 	.dword	_ZN39_INTERNAL_52eb287c_4_k_cu_5e20673d_61174cuda3std3__45__cpo3endE
	.align		8
        /*0020*/ 	.dword	_ZN39_INTERNAL_52eb287c_4_k_cu_5e20673d_61174cuda3std3__45__cpo6cbeginE
	.align		8
        /*0028*/ 	.dword	_ZN39_INTERNAL_52eb287c_4_k_cu_5e20673d_61174cuda3std3__45__cpo4cendE
	.align		8
        /*0030*/ 	.dword	_ZN39_INTERNAL_52eb287c_4_k_cu_5e20673d_61174cuda3std3__441_GLOBAL__N__52eb287c_4_k_cu_5e20673d_61176ignoreE
	.align		8
        /*0038*/ 	.dword	_ZN39_INTERNAL_52eb287c_4_k_cu_5e20673d_61174cuda3std3__419piecewise_constructE
	.align		8
        /*0040*/ 	.dword	_ZN39_INTERNAL_52eb287c_4_k_cu_5e20673d_61174cuda3std3__48in_placeE
	.align		8
        /*0048*/ 	.dword	_ZN39_INTERNAL_52eb287c_4_k_cu_5e20673d_61174cuda3std6ranges3__45__cpo4swapE
	.align		8
        /*0050*/ 	.dword	_ZN39_INTERNAL_52eb287c_4_k_cu_5e20673d_61174cuda3std6ranges3__45__cpo9iter_moveE
	.align		8
        /*0058*/ 	.dword	_ZN39_INTERNAL_52eb287c_4_k_cu_5e20673d_61174cute7productE
	.align		8
        /*0060*/ 	.dword	_ZN39_INTERNAL_52eb287c_4_k_cu_5e20673d_61174cute1_E
	.align		8
        /*0068*/ 	.dword	$str$22
	.align		8
        /*0070*/ 	.dword	$str$23


//--------------------- .text._ZN7cutlass13device_kernelINS_4gemm6kernel13GemmUniversalIN4cute5tupleIJiiiiEEENS1_10collective13CollectiveMmaINS1_34MainloopSm90TmaGmmaWarpSpecializedILi3ENS5_IJNS4_1CILi1EEESB_SB_EEENS1_35KernelTmaWarpSpecializedCooperativeEEENS5_IJNSA_ILi128EEENSA_ILi64EEESG_EEENS_10tfloat32_tENS5_IJlSB_lEEESI_SJ_NS4_8TiledMMAINS4_8MMA_AtomIJNS4_4SM904GMMA29MMA_64x64x8_F32TF32TF32_SS_TNILNSN_7ScaleInE1ELSP_1EEEEEENS4_6LayoutINS5_IJNSA_ILi2EEESB_SB_EEENS5_IJSB_NSA_ILi0EEESV_EEEEENS5_IJNS4_10UnderscoreESY_SY_EEEEENS4_13SM90_TMA_LOADENS4_14ComposedLayoutINS4_7SwizzleILi3ELi4ELi3EEENS4_18smem_ptr_flag_bitsILi32EEENSS_INS5_IJNSA_ILi8EEENSA_ILi32EEEEEENS5_IJS18_SB_EEEEEEEvNS4_8identityES11_S1C_vS1D_EENS_8epilogue10collective6detail29Sm90TmaWarpSpecializedAdapterINS1G_15DefaultEpilogueISI_SJ_SJ_NS1F_6thread17LinearCombinationISI_Li1EffLNS1K_9ScaleType4KindE0ELNS_15FloatRoundStyleE2ESI_EENS1_15EpilogueDefaultEEEEEvvEEEEvNT_6ParamsE --------------------------
	.section	.text._ZN7cutlass13device_kernelINS_4gemm6kernel13GemmUniversalIN4cute5tupleIJiiiiEEENS1_10collective13CollectiveMmaINS1_34MainloopSm90TmaGmmaWarpSpecializedILi3ENS5_IJNS4_1CILi1EEESB_SB_EEENS1_35KernelTmaWarpSpecializedCooperativeEEENS5_IJNSA_ILi128EEENSA_ILi64EEESG_EEENS_10tfloat32_tENS5_IJlSB_lEEESI_SJ_NS4_8TiledMMAINS4_8MMA_AtomIJNS4_4SM904GMMA29MMA_64x64x8_F32TF32TF32_SS_TNILNSN_7ScaleInE1ELSP_1EEEEEENS4_6LayoutINS5_IJNSA_ILi2EEESB_SB_EEENS5_IJSB_NSA_ILi0EEESV_EEEEENS5_IJNS4_10UnderscoreESY_SY_EEEEENS4_13SM90_TMA_LOADENS4_14ComposedLayoutINS4_7SwizzleILi3ELi4ELi3EEENS4_18smem_ptr_flag_bitsILi32EEENSS_INS5_IJNSA_ILi8EEENSA_ILi32EEEEEENS5_IJS18_SB_EEEEEEEvNS4_8identityES11_S1C_vS1D_EENS_8epilogue10collective6detail29Sm90TmaWarpSpecializedAdapterINS1G_15DefaultEpilogueISI_SJ_SJ_NS1F_6thread17LinearCombinationISI_Li1EffLNS1K_9ScaleType4KindE0ELNS_15FloatRoundStyleE2ESI_EENS1_15EpilogueDefaultEEEEEvvEEEEvNT_6ParamsE,"ax",@progbits
	.align	128
.text._ZN7cutlass13device_kernelINS_4gemm6kernel13GemmUniversalIN4cute5tupleIJiiiiEEENS1_10collective13CollectiveMmaINS1_34MainloopSm90TmaGmmaWarpSpecializedILi3ENS5_IJNS4_1CILi1EEESB_SB_EEENS1_35KernelTmaWarpSpecializedCooperativeEEENS5_IJNSA_ILi128EEENSA_ILi64EEESG_EEENS_10tfloat32_tENS5_IJlSB_lEEESI_SJ_NS4_8TiledMMAINS4_8MMA_AtomIJNS4_4SM904GMMA29MMA_64x64x8_F32TF32TF32_SS_TNILNSN_7ScaleInE1ELSP_1EEEEEENS4_6LayoutINS5_IJNSA_ILi2EEESB_SB_EEENS5_IJSB_NSA_ILi0EEESV_EEEEENS5_IJNS4_10UnderscoreESY_SY_EEEEENS4_13SM90_TMA_LOADENS4_14ComposedLayoutINS4_7SwizzleILi3ELi4ELi3EEENS4_18smem_ptr_flag_bitsILi32EEENSS_INS5_IJNSA_ILi8EEENSA_ILi32EEEEEENS5_IJS18_SB_EEEEEEEvNS4_8identityES11_S1C_vS1D_EENS_8epilogue10collective6detail29Sm90TmaWarpSpecializedAdapterINS1G_15DefaultEpilogueISI_SJ_SJ_NS1F_6thread17LinearCombinationISI_Li1EffLNS1K_9ScaleType4KindE0ELNS_15FloatRoundStyleE2ESI_EENS1_15EpilogueDefaultEEEEEvvEEEEvNT_6ParamsE:
        .type           _ZN7cutlass13device_kernelINS_4gemm6kernel13GemmUniversalIN4cute5tupleIJiiiiEEENS1_10collective13CollectiveMmaINS1_34MainloopSm90TmaGmmaWarpSpecializedILi3ENS5_IJNS4_1CILi1EEESB_SB_EEENS1_35KernelTmaWarpSpecializedCooperativeEEENS5_IJNSA_ILi128EEENSA_ILi64EEESG_EEENS_10tfloat32_tENS5_IJlSB_lEEESI_SJ_NS4_8TiledMMAINS4_8MMA_AtomIJNS4_4SM904GMMA29MMA_64x64x8_F32TF32TF32_SS_TNILNSN_7ScaleInE1ELSP_1EEEEEENS4_6LayoutINS5_IJNSA_ILi2EEESB_SB_EEENS5_IJSB_NSA_ILi0EEESV_EEEEENS5_IJNS4_10UnderscoreESY_SY_EEEEENS4_13SM90_TMA_LOADENS4_14ComposedLayoutINS4_7SwizzleILi3ELi4ELi3EEENS4_18smem_ptr_flag_bitsILi32EEENSS_INS5_IJNSA_ILi8EEENSA_ILi32EEEEEENS5_IJS18_SB_EEEEEEEvNS4_8identityES11_S1C_vS1D_EENS_8epilogue10collective6detail29Sm90TmaWarpSpecializedAdapterINS1G_15DefaultEpilogueISI_SJ_SJ_NS1F_6thread17LinearCombinationISI_Li1EffLNS1K_9ScaleType4KindE0ELNS_15FloatRoundStyleE2ESI_EENS1_15EpilogueDefaultEEEEEvvEEEEvNT_6ParamsE,@function
        .size           _ZN7cutlass13device_kernelINS_4gemm6kernel13GemmUniversalIN4cute5tupleIJiiiiEEENS1_10collective13CollectiveMmaINS1_34MainloopSm90TmaGmmaWarpSpecializedILi3ENS5_IJNS4_1CILi1EEESB_SB_EEENS1_35KernelTmaWarpSpecializedCooperativeEEENS5_IJNSA_ILi128EEENSA_ILi64EEESG_EEENS_10tfloat32_tENS5_IJlSB_lEEESI_SJ_NS4_8TiledMMAINS4_8MMA_AtomIJNS4_4SM904GMMA29MMA_64x64x8_F32TF32TF32_SS_TNILNSN_7ScaleInE1ELSP_1EEEEEENS4_6LayoutINS5_IJNSA_ILi2EEESB_SB_EEENS5_IJSB_NSA_ILi0EEESV_EEEEENS5_IJNS4_10UnderscoreESY_SY_EEEEENS4_13SM90_TMA_LOADENS4_14ComposedLayoutINS4_7SwizzleILi3ELi4ELi3EEENS4_18smem_ptr_flag_bitsILi32EEENSS_INS5_IJNSA_ILi8EEENSA_ILi32EEEEEENS5_IJS18_SB_EEEEEEEvNS4_8identityES11_S1C_vS1D_EENS_8epilogue10collective6detail29Sm90TmaWarpSpecializedAdapterINS1G_15DefaultEpilogueISI_SJ_SJ_NS1F_6thread17LinearCombinationISI_Li1EffLNS1K_9ScaleType4KindE0ELNS_15FloatRoundStyleE2ESI_EENS1_15EpilogueDefaultEEEEEvvEEEEvNT_6ParamsE,(.L_x_128 - _ZN7cutlass13device_kernelINS_4gemm6kernel13GemmUniversalIN4cute5tupleIJiiiiEEENS1_10collective13CollectiveMmaINS1_34MainloopSm90TmaGmmaWarpSpecializedILi3ENS5_IJNS4_1CILi1EEESB_SB_EEENS1_35KernelTmaWarpSpecializedCooperativeEEENS5_IJNSA_ILi128EEENSA_ILi64EEESG_EEENS_10tfloat32_tENS5_IJlSB_lEEESI_SJ_NS4_8TiledMMAINS4_8MMA_AtomIJNS4_4SM904GMMA29MMA_64x64x8_F32TF32TF32_SS_TNILNSN_7ScaleInE1ELSP_1EEEEEENS4_6LayoutINS5_IJNSA_ILi2EEESB_SB_EEENS5_IJSB_NSA_ILi0EEESV_EEEEENS5_IJNS4_10UnderscoreESY_SY_EEEEENS4_13SM90_TMA_LOADENS4_14ComposedLayoutINS4_7SwizzleILi3ELi4ELi3EEENS4_18smem_ptr_flag_bitsILi32EEENSS_INS5_IJNSA_ILi8EEENSA_ILi32EEEEEENS5_IJS18_SB_EEEEEEEvNS4_8identityES11_S1C_vS1D_EENS_8epilogue10collective6detail29Sm90TmaWarpSpecializedAdapterINS1G_15DefaultEpilogueISI_SJ_SJ_NS1F_6thread17LinearCombinationISI_Li1EffLNS1K_9ScaleType4KindE0ELNS_15FloatRoundStyleE2ESI_EENS1_15EpilogueDefaultEEEEEvvEEEEvNT_6ParamsE)
        .other          _ZN7cutlass13device_kernelINS_4gemm6kernel13GemmUniversalIN4cute5tupleIJiiiiEEENS1_10collective13CollectiveMmaINS1_34MainloopSm90TmaGmmaWarpSpecializedILi3ENS5_IJNS4_1CILi1EEESB_SB_EEENS1_35KernelTmaWarpSpecializedCooperativeEEENS5_IJNSA_ILi128EEENSA_ILi64EEESG_EEENS_10tfloat32_tENS5_IJlSB_lEEESI_SJ_NS4_8TiledMMAINS4_8MMA_AtomIJNS4_4SM904GMMA29MMA_64x64x8_F32TF32TF32_SS_TNILNSN_7ScaleInE1ELSP_1EEEEEENS4_6LayoutINS5_IJNSA_ILi2EEESB_SB_EEENS5_IJSB_NSA_ILi0EEESV_EEEEENS5_IJNS4_10UnderscoreESY_SY_EEEEENS4_13SM90_TMA_LOADENS4_14ComposedLayoutINS4_7SwizzleILi3ELi4ELi3EEENS4_18smem_ptr_flag_bitsILi32EEENSS_INS5_IJNSA_ILi8EEENSA_ILi32EEEEEENS5_IJS18_SB_EEEEEEEvNS4_8identityES11_S1C_vS1D_EENS_8epilogue10collective6detail29Sm90TmaWarpSpecializedAdapterINS1G_15DefaultEpilogueISI_SJ_SJ_NS1F_6thread17LinearCombinationISI_Li1EffLNS1K_9ScaleType4KindE0ELNS_15FloatRoundStyleE2ESI_EENS1_15EpilogueDefaultEEEEEvvEEEEvNT_6ParamsE,@"STO_CUDA_ENTRY STV_DEFAULT"
_ZN7cutlass13device_kernelINS_4gemm6kernel13GemmUniversalIN4cute5tupleIJiiiiEEENS1_10collective13CollectiveMmaINS1_34MainloopSm90TmaGmmaWarpSpecializedILi3ENS5_IJNS4_1CILi1EEESB_SB_EEENS1_35KernelTmaWarpSpecializedCooperativeEEENS5_IJNSA_ILi128EEENSA_ILi64EEESG_EEENS_10tfloat32_tENS5_IJlSB_lEEESI_SJ_NS4_8TiledMMAINS4_8MMA_AtomIJNS4_4SM904GMMA29MMA_64x64x8_F32TF32TF32_SS_TNILNSN_7ScaleInE1ELSP_1EEEEEENS4_6LayoutINS5_IJNSA_ILi2EEESB_SB_EEENS5_IJSB_NSA_ILi0EEESV_EEEEENS5_IJNS4_10UnderscoreESY_SY_EEEEENS4_13SM90_TMA_LOADENS4_14ComposedLayoutINS4_7SwizzleILi3ELi4ELi3EEENS4_18smem_ptr_flag_bitsILi32EEENSS_INS5_IJNSA_ILi8EEENSA_ILi32EEEEEENS5_IJS18_SB_EEEEEEEvNS4_8identityES11_S1C_vS1D_EENS_8epilogue10collective6detail29Sm90TmaWarpSpecializedAdapterINS1G_15DefaultEpilogueISI_SJ_SJ_NS1F_6thread17LinearCombinationISI_Li1EffLNS1K_9ScaleType4KindE0ELNS_15FloatRoundStyleE2ESI_EENS1_15EpilogueDefaultEEEEEvvEEEEvNT_6ParamsE:
[----:B------:R-:W0:Y:S01]  /*0000*/  LDC R1, c[0x0][0x28] ;  /* 0x00000a00ff017b82 */ /* 0x000e220000000800 */
[----:B------:R-:W1:Y:S01]  /*0010*/  S2R R3, SR_TID.X ;  /* 0x0000000000037919 */ /* 0x000e620000002100 */
[----:B------:R-:W-:Y:S01]  /*0020*/  ELECT P0, URZ, PT ;  /* 0x00000000003f782f */ /* 0x000fe20003800000 */
[----:B------:R-:W-:Y:S01]  /*0030*/  BSSY B0, `(.L_x_0) ;  /* 0x000000f000007945 */ /* 0x000fe20003800000 */
[--C-:B-1----:R-:W-:Y:S02]  /*0040*/  SHF.R.U32.HI R0, RZ, 0x5, R3.reuse ;  /* 0x00000005ff007819 */ /* 0x102fe40000011603 */
[----:B------:R-:W-:-:S03]  /*0050*/  SHF.R.U32.HI R14, RZ, 0x7, R3 ;  /* 0x00000007ff0e7819 */ /* 0x000fc60000011603 */
[----:B------:R-:W1:Y:S04]  /*0060*/  SHFL.IDX PT, R4, R0, RZ, 0x1f ;  /* 0x00001fff00047589 */ /* 0x000e6800000e0000 */
[----:B------:R2:W3:Y:S01]  /*0070*/  SHFL.IDX PT, R10, R14, RZ, 0x1f ;  /* 0x00001fff0e0a7589 */ /* 0x0004e200000e0000 */
[----:B-1----:R-:W-:-:S13]  /*0080*/  ISETP.NE.OR P0, PT, R4, RZ, !P0 ;  /* 0x000000ff0400720c */ /* 0x002fda0004705670 */
[----:B0-23--:R-:W-:Y:S05]  /*0090*/  @P0 BRA `(.L_x_1) ;  /* 0x0000000000200947 */ /* 0x00dfea0003800000 */
[----:B------:R-:W-:Y:S02]  /*00a0*/  ULDC.64 UR4, c[0x0][0x198] ;  /* 0x0000660000047ab9 */ /* 0x000fe40000000a00 */
[----:B------:R-:W-:Y:S02]  /*00b0*/  UIADD3 UR6, UP0, UR4, 0xf0, URZ ;  /* 0x000000f004067890 */ /* 0x000fe4000ff1e03f */
[----:B------:R-:W-:Y:S02]  /*00c0*/  UIADD3 UR4, UP1, UR4, 0x1f0, URZ ;  /* 0x000001f004047890 */ /* 0x000fe4000ff3e03f */
[----:B------:R-:W-:Y:S02]  /*00d0*/  UIADD3.X UR7, URZ, UR5, URZ, UP0, !UPT ;  /* 0x000000053f077290 */ /* 0x000fe400087fe43f */
[----:B------:R-:W-:-:S07]  /*00e0*/  UIADD3.X UR5, URZ, UR5, URZ, UP1, !UPT ;  /* 0x000000053f057290 */ /* 0x000fce0008ffe43f */
[----:B------:R0:W-:Y:S02]  /*00f0*/  UTMACCTL.PF [UR6] ;  /* 0x00000000060079b9 */ /* 0x0001e40008040000 */
[----:B------:R0:W-:Y:S02]  /*0100*/  UTMACCTL.PF [UR4] ;  /* 0x00000000040079b9 */ /* 0x0001e40008040000 */
[----:B0-----:R-:W-:Y:S01]  /*0110*/  NOP ;  /* 0x0000000000007918 */ /* 0x001fe20000000000 */
.L_x_1:
[----:B------:R-:W-:Y:S05]  /*0120*/  BSYNC B0 ;  /* 0x0000000000007941 */ /* 0x000fea0003800000 */
.L_x_0:
[----:B------:R-:W0:Y:S02]  /*0130*/  SHFL.IDX PT, R2, R0, RZ, 0x1f ;  /* 0x00001fff00027589 */ /* 0x000e2400000e0000 */
[----:B0-----:R-:W-:-:S13]  /*0140*/  ISETP.NE.AND P0, PT, R2, RZ, PT ;  /* 0x000000ff0200720c */ /* 0x001fda0003f05270 */
[----:B------:R-:W-:Y:S05]  /*0150*/  @P0 BRA `(.L_x_2) ;  /* 0x0000000000500947 */ /* 0x000fea0003800000 */
[----:B------:R-:W0:Y:S01]  /*0160*/  S2UR UR8, SR_CgaCtaId ;  /* 0x00000000000879c3 */ /* 0x000e220000008800 */
[----:B------:R-:W-:Y:S01]  /*0170*/  UMOV UR4, 0x400 ;  /* 0x0000040000047882 */ /* 0x000fe20000000000 */
[----:B------:R-:W-:Y:S01]  /*0180*/  UMOV UR5, 0x1 ;  /* 0x0000000100057882 */ /* 0x000fe20000000000 */
[----:B------:R-:W-:Y:S01]  /*0190*/  UMOV UR6, 0x100 ;  /* 0x0000010000067882 */ /* 0x000fe20000000000 */
[----:B------:R-:W-:Y:S01]  /*01a0*/  ELECT P0, URZ, PT ;  /* 0x00000000003f782f */ /* 0x000fe20003800000 */
[----:B------:R-:W-:-:S04]  /*01b0*/  UIADD3 UR6, -UR6, 0x100000, URZ ;  /* 0x0010000006067890 */ /* 0x000fc8000fffe13f */
[----:B------:R-:W-:Y:S02]  /*01c0*/  USHF.L.U32 UR7, UR6, 0xb, URZ ;  /* 0x0000000b06077899 */ /* 0x000fe4000800063f */
[----:B------:R-:W-:Y:S02]  /*01d0*/  USHF.L.U32 UR6, UR6, 0x1, URZ ;  /* 0x0000000106067899 */ /* 0x000fe4000800063f */
[----:B0-----:R-:W-:Y:S02]  /*01e0*/  ULEA UR8, UR8, UR4, 0x18 ;  /* 0x0000000408087291 */ /* 0x001fe4000f8ec03f */
[----:B------:R-:W-:-:S04]  /*01f0*/  UIADD3 UR4, -UR5, 0x100000, URZ ;  /* 0x0010000005047890 */ /* 0x000fc8000fffe13f */
[----:B------:R-:W-:Y:S02]  /*0200*/  USHF.L.U32 UR5, UR4, 0xb, URZ ;  /* 0x0000000b04057899 */ /* 0x000fe4000800063f */
[----:B------:R-:W-:Y:S01]  /*0210*/  USHF.L.U32 UR4, UR4, 0x1, URZ ;  /* 0x0000000104047899 */ /* 0x000fe2000800063f */
[----:B------:R-:W0:Y:S11]  /*0220*/  FENCE.VIEW.ASYNC.S ;  /* 0x00000000000073c6 */ /* 0x000e360000000000 */
[----:B0-----:R0:W1:Y:S01]  /*0230*/  SYNCS.EXCH.64 URZ, [UR8], UR4 ;  /* 0x00000004083f75b2 */ /* 0x0010620008000100 */
[----:B------:R0:W2:Y:S01]  /*0240*/  SYNCS.EXCH.64 URZ, [UR8+0x18], UR6 ;  /* 0x00001806083f75b2 */ /* 0x0000a20008000100 */
[----:B------:R0:W3:Y:S01]  /*0250*/  SYNCS.EXCH.64 URZ, [UR8+0x8], UR4 ;  /* 0x00000804083f75b2 */ /* 0x0000e20008000100 */
[----:B------:R0:W4:Y:S01]  /*0260*/  SYNCS.EXCH.64 URZ, [UR8+0x20], UR6 ;  /* 0x00002006083f75b2 */ /* 0x0001220008000100 */
[----:B------:R0:W0:Y:S01]  /*0270*/  SYNCS.EXCH.64 URZ, [UR8+0x10], UR4 ;  /* 0x00001004083f75b2 */ /* 0x0000220008000100 */
[----:B------:R0:W0:Y:S01]  /*0280*/  SYNCS.EXCH.64 URZ, [UR8+0x28], UR6 ;  /* 0x00002806083f75b2 */ /* 0x0000220008000100 */
[----:B------:R-:W-:Y:S01]  /*0290*/  NOP ;  /* 0x0000000000007918 */ /* 0x000fe20000000000 */
.L_x_2:
[----:B------:R-:W5:Y:S01]  /*02a0*/  SHFL.IDX PT, R0, R0, RZ, 0x1f ;  /* 0x00001fff00007589 */ /* 0x000f6200000e0000 */
[----:B------:R-:W-:Y:S01]  /*02b0*/  ELECT P0, URZ, PT ;  /* 0x00000000003f782f */ /* 0x000fe20003800000 */
[----:B------:R-:W1:Y:S01]  /*02c0*/  LDC R2, c[0x0][0x65c] ;  /* 0x00019700ff027b82 */ /* 0x000e620000000800 */
[----:B------:R-:W-:Y:S01]  /*02d0*/  SHF.R.S32.HI R7, RZ, 0x1f, R4 ;  /* 0x0000001fff077819 */ /* 0x000fe20000011404 */
[----:B------:R-:W2:Y:S01]  /*02e0*/  S2R R5, SR_CTAID.Y ;  /* 0x0000000000057919 */ /* 0x000ea20000002600 */
[----:B0-----:R-:W-:Y:S01]  /*02f0*/  UMOV UR4, 0x20 ;  /* 0x0000002000047882 */ /* 0x001fe20000000000 */
[----:B------:R-:W-:Y:S01]  /*0300*/  NOP ;  /* 0x0000000000007918 */ /* 0x000fe20000000000 */
[----:B------:R-:W-:Y:S01]  /*0310*/  LEA.HI R7, R7, R4, RZ, 0x2 ;  /* 0x0000000407077211 */ /* 0x000fe200078f10ff */
[----:B------:R-:W0:Y:S01]  /*0320*/  S2R R6, SR_CTAID.X ;  /* 0x0000000000067919 */ /* 0x000e220000002500 */
[----:B------:R-:W-:Y:S01]  /*0330*/  ISETP.NE.AND P2, PT, R10, RZ, PT ;  /* 0x000000ff0a00720c */ /* 0x000fe20003f45270 */
[----:B------:R-:W-:Y:S01]  /*0340*/  NOP ;  /* 0x0000000000007918 */ /* 0x000fe20000000000 */
[----:B------:R-:W-:-:S02]  /*0350*/  LOP3.LUT R7, R7, 0xfffffffc, RZ, 0xc0, !PT ;  /* 0xfffffffc07077812 */ /* 0x000fc400078ec0ff */
[----:B-----5:R-:W-:Y:S02]  /*0360*/  ISETP.NE.OR P0, PT, R0, RZ, !P0 ;  /* 0x000000ff0000720c */ /* 0x020fe40004705670 */
[----:B-1----:R-:W-:-:S04]  /*0370*/  ISETP.NE.AND P3, PT, R2, 0x1, PT ;  /* 0x000000010200780c */ /* 0x002fc80003f65270 */
[----:B------:R-:W-:Y:S01]  /*0380*/  P2R R0, PR, RZ, 0x8 ;  /* 0x00000008ff007803 */ /* 0x000fe20000000000 */
[----:B------:R-:W-:Y:S01]  /*0390*/  IMAD.IADD R0, R4, 0x1, -R7 ;  /* 0x0000000104007824 */ /* 0x000fe200078e0a07 */
[----:B------:R-:W-:Y:S01]  /*03a0*/  LOP3.LUT R4, R3, 0x7f, RZ, 0xc0, !PT ;  /* 0x0000007f03047812 */ /* 0x000fe200078ec0ff */
[----:B------:R-:W-:-:S03]  /*03b0*/  IMAD.MOV.U32 R7, RZ, RZ, RZ ;  /* 0x000000ffff077224 */ /* 0x000fc600078e00ff */
[----:B------:R-:W-:Y:S01]  /*03c0*/  ISETP.NE.AND P1, PT, R0, 0x3, PT ;  /* 0x000000030000780c */ /* 0x000fe20003f25270 */
[----:B------:R-:W-:Y:S01]  /*03d0*/  VOTEU.ALL UP0, P0 ;  /* 0x00000000003f7886 */ /* 0x000fe20000000000 */
[----:B------:R-:W-:Y:S01]  /*03e0*/  VOTEU.ALL UP1, P0 ;  /* 0x00000000003f7886 */ /* 0x000fe20000020000 */
[----:B------:R-:W0:Y:S01]  /*03f0*/  @P3 LDC R17, c[0x0][0x10] ;  /* 0x00000400ff113b82 */ /* 0x000e220000000800 */
[----:B--2---:R-:W-:Y:S02]  /*0400*/  @P3 IMAD.MOV.U32 R8, RZ, RZ, R5 ;  /* 0x000000ffff083224 */ /* 0x004fe400078e0005 */
[----:B------:R-:W-:Y:S01]  /*0410*/  @!UP0 UMOV UR6, 0x400 ;  /* 0x0000040000068882 */ /* 0x000fe20000000000 */
[----:B------:R-:W-:-:S04]  /*0420*/  @!UP0 UIADD3 UR4, -UR4, 0x100000, URZ ;  /* 0x0010000004048890 */ /* 0x000fc8000fffe13f */
[----:B------:R-:W-:Y:S02]  /*0430*/  @!UP0 USHF.L.U32 UR5, UR4, 0xb, URZ ;  /* 0x0000000b04058899 */ /* 0x000fe4000800063f */
[----:B------:R-:W-:Y:S01]  /*0440*/  @!UP0 USHF.L.U32 UR4, UR4, 0x1, URZ ;  /* 0x0000000104048899 */ /* 0x000fe2000800063f */
[----:B------:R-:W-:Y:S01]  /*0450*/  @P3 IMAD.MOV.U32 R9, RZ, RZ, RZ ;  /* 0x000000ffff093224 */ /* 0x000fe200078e00ff */
[----:B------:R-:W1:Y:S08]  /*0460*/  @!UP0 S2UR UR7, SR_CgaCtaId ;  /* 0x00000000000789c3 */ /* 0x000e700000008800 */
[----:B------:R-:W2:Y:S01]  /*0470*/  @!P3 LDC R11, c[0x0][0xc] ;  /* 0x00000300ff0bbb82 */ /* 0x000ea20000000800 */
[----:B0-----:R-:W-:Y:S01]  /*0480*/  @P3 IMAD.WIDE.U32 R16, R6, R17, R8 ;  /* 0x0000001106103225 */ /* 0x001fe200078e0008 */
[----:B-1----:R-:W-:Y:S01]  /*0490*/  @!UP0 ULEA UR8, UR7, UR6, 0x18 ;  /* 0x0000000607088291 */ /* 0x002fe2000f8ec03f */
[----:B------:R-:W-:-:S02]  /*04a0*/  VOTEU.ALL UP0, P0 ;  /* 0x00000000003f7886 */ /* 0x000fc40000000000 */
[----:B------:R-:W-:Y:S01]  /*04b0*/  ULDC UR6, c[0x0][0xc] ;  /* 0x0000030000067ab9 */ /* 0x000fe20000000800 */
[----:B------:R-:W-:Y:S01]  /*04c0*/  ISETP.EQ.OR P0, PT, R0, RZ, !P1 ;  /* 0x000000ff0000720c */ /* 0x000fe20004f02670 */
[----:B------:R-:W-:-:S03]  /*04d0*/  ULDC UR7, c[0x0][0x10] ;  /* 0x0000040000077ab9 */ /* 0x000fc60000000800 */
[C---:B------:R-:W-:Y:S01]  /*04e0*/  ISETP.EQ.AND P0, PT, R10.reuse, RZ, P0 ;  /* 0x000000ff0a00720c */ /* 0x040fe20000702270 */
[----:B------:R-:W-:Y:S02]  /*04f0*/  VIADD R10, R10, 0xffffffff ;  /* 0xffffffff0a0a7836 */ /* 0x000fe40000000000 */
[----:B--2---:R-:W-:Y:S01]  /*0500*/  @!P3 IMAD.WIDE.U32 R8, R11, R5, R6 ;  /* 0x000000050b08b225 */ /* 0x004fe200078e0006 */
[----:B------:R-:W0:Y:S02]  /*0510*/  FENCE.VIEW.ASYNC.S ;  /* 0x00000000000073c6 */ /* 0x000e240000000000 */
[----:B0-----:R-:W3:Y:S01]  /*0520*/  @!UP0 SYNCS.EXCH.64 URZ, [UR8+0x40], UR4 ;  /* 0x00004004083f85b2 */ /* 0x001ee20008000100 */
[----:B------:R-:W-:Y:S01]  /*0530*/  SEL R18, RZ, 0x1, !P0 ;  /* 0x00000001ff127807 */ /* 0x000fe20004000000 */
[----:B------:R-:W-:Y:S01]  /*0540*/  @P3 IMAD.MOV.U32 R11, RZ, RZ, RZ ;  /* 0x000000ffff0b3224 */ /* 0x000fe200078e00ff */
[----:B------:R-:W-:Y:S01]  /*0550*/  ISETP.GE.U32.AND P1, PT, R10, 0x2, PT ;  /* 0x000000020a00780c */ /* 0x000fe20003f26070 */
[----:B------:R-:W-:-:S02]  /*0560*/  @!P3 IMAD.MOV.U32 R16, RZ, RZ, R8 ;  /* 0x000000ffff10b224 */ /* 0x000fc400078e0008 */
[----:B------:R-:W-:Y:S01]  /*0570*/  @P3 IMAD.IADD R17, R17, 0x1, R11 ;  /* 0x0000000111113824 */ /* 0x000fe200078e020b */
[----:B------:R-:W-:Y:S01]  /*0580*/  SEL R18, R18, 0x2, P1 ;  /* 0x0000000212127807 */ /* 0x000fe20000800000 */
[----:B------:R-:W-:Y:S01]  /*0590*/  @!P3 IMAD.MOV.U32 R17, RZ, RZ, R9 ;  /* 0x000000ffff11b224 */ /* 0x000fe200078e0009 */
[----:B------:R0:W3:Y:S01]  /*05a0*/  @!UP1 SYNCS.EXCH.64 URZ, [UR8+0x48], UR4 ;  /* 0x00004804083f95b2 */ /* 0x0000e20008000100 */
[----:B------:R-:W-:Y:S01]  /*05b0*/  NOP ;  /* 0x0000000000007918 */ /* 0x000fe20000000000 */
[----:B0-----:R-:W-:-:S03]  /*05c0*/  UIMAD.WIDE.U32 UR4, UR6, UR7, URZ ;  /* 0x00000007060472a5 */ /* 0x001fc6000f8e003f */
[----:B------:R-:W-:Y:S02]  /*05d0*/  ULDC UR6, c[0x0][0x14] ;  /* 0x0000050000067ab9 */ /* 0x000fe40000000800 */
[----:B------:R-:W-:Y:S02]  /*05e0*/  UIMAD.WIDE.U32 UR38, UR4, UR6, URZ ;  /* 0x00000006042672a5 */ /* 0x000fe4000f8e003f */
[----:B------:R-:W-:-:S04]  /*05f0*/  UIMAD UR41, UR5, UR6, URZ ;  /* 0x00000006052972a4 */ /* 0x000fc8000f8e023f */
[----:B------:R-:W-:Y:S01]  /*0600*/  UIADD3 UR41, UR39, UR41, URZ ;  /* 0x0000002927297290 */ /* 0x000fe2000fffe03f */
[----:B---34-:R-:W-:Y:S06]  /*0610*/  BAR.SYNC.DEFER_BLOCKING 0x0 ;  /* 0x0000000000007b1d */ /* 0x018fec0000010000 */
[----:B------:R-:W-:Y:S05]  /*0620*/  @!P2 BRA `(.L_x_3) ;  /* 0x0000004000eca947 */ /* 0x000fea0003800000 */
[----:B------:R-:W-:-:S13]  /*0630*/  ISETP.GT.U32.AND P0, PT, R10, 0x1, PT ;  /* 0x000000010a00780c */ /* 0x000fda0003f04070 */
[----:B------:R-:W-:Y:S05]  /*0640*/  @P0 EXIT ;  /* 0x000000000000094d */ /* 0x000fea0003800000 */
[----:B------:R-:W-:Y:S01]  /*0650*/  ULDC.64 UR4, c[0x0][0x650] ;  /* 0x0001940000047ab9 */ /* 0x000fe20000000a00 */
[----:B------:R-:W-:Y:S01]  /*0660*/  PRMT R0, RZ, 0x7610, R0 ;  /* 0x00007610ff007816 */ /* 0x000fe20000000000 */
[----:B------:R-:W-:Y:S01]  /*0670*/  IMAD.MOV.U32 R69, RZ, RZ, -0x1 ;  /* 0xffffffffff457424 */ /* 0x000fe200078e00ff */
[----:B------:R-:W-:Y:S01]  /*0680*/  ISETP.GE.U32.AND P0, PT, R16, UR4, PT ;  /* 0x0000000410007c0c */ /* 0x000fe2000bf06070 */
[----:B------:R-:W-:Y:S02]  /*0690*/  IMAD.MOV.U32 R68, RZ, RZ, -0x1 ;  /* 0xffffffffff447424 */ /* 0x000fe400078e00ff */
[----:B------:R-:W-:Y:S01]  /*06a0*/  IMAD.MOV.U32 R67, RZ, RZ, -0x1 ;  /* 0xffffffffff437424 */ /* 0x000fe200078e00ff */
[----:B------:R-:W-:-:S13]  /*06b0*/  ISETP.GE.U32.AND.EX P0, PT, R17, UR5, PT, P0 ;  /* 0x0000000511007c0c */ /* 0x000fda000bf06100 */
[----:B------:R-:W-:Y:S05]  /*06c0*/  @P0 BRA `(.L_x_4) ;  /* 0x0000000400540947 */ /* 0x000fea0003800000 */
[----:B------:R-:W0:Y:S01]  /*06d0*/  LDC.64 R20, c[0x0][0x628] ;  /* 0x00018a00ff147b82 */ /* 0x000e220000000a00 */
[----:B------:R-:W-:Y:S02]  /*06e0*/  IMAD.MOV.U32 R8, RZ, RZ, R16 ;  /* 0x000000ffff087224 */ /* 0x000fe400078e0010 */
[----:B------:R-:W-:-:S05]  /*06f0*/  IMAD.MOV.U32 R9, RZ, RZ, R17 ;  /* 0x000000ffff097224 */ /* 0x000fca00078e0011 */
[----:B------:R-:W1:Y:S08]  /*0700*/  LDC R0, c[0x0][0x630] ;  /* 0x00018c00ff007b82 */ /* 0x000e700000000800 */
[----:B------:R-:W2:Y:S01]  /*0710*/  LDC.64 R22, c[0x0][0x620] ;  /* 0x00018800ff167b82 */ /* 0x000ea20000000a00 */
[----:B0-----:R-:W-:-:S04]  /*0720*/  ISETP.NE.U32.AND P0, PT, R20, RZ, PT ;  /* 0x000000ff1400720c */ /* 0x001fc80003f05070 */
[----:B------:R-:W-:-:S13]  /*0730*/  ISETP.NE.AND.EX P0, PT, R21, RZ, PT, P0 ;  /* 0x000000ff1500720c */ /* 0x000fda0003f05300 */
[----:B-12---:R-:W-:Y:S05]  /*0740*/  @!P0 BRA `(.L_x_5) ;  /* 0x0000000000288947 */ /* 0x006fea0003800000 */
[----:B------:R-:W0:Y:S02]  /*0750*/  LDC R13, c[0x0][0x634] ;  /* 0x00018d00ff0d7b82 */ /* 0x000e240000000800 */
[----:B0-----:R-:W-:-:S05]  /*0760*/  IADD3 R13, P0, R16, R13, RZ ;  /* 0x0000000d100d7210 */ /* 0x001fca0007f1e0ff */
[----:B------:R-:W-:-:S04]  /*0770*/  IMAD.X R15, RZ, RZ, R17, P0 ;  /* 0x000000ffff0f7224 */ /* 0x000fc800000e0611 */
[----:B------:R-:W-:-:S04]  /*0780*/  IMAD.WIDE.U32 R8, R15, R20, RZ ;  /* 0x000000140f087225 */ /* 0x000fc800078e00ff */
[----:B------:R-:W-:-:S04]  /*0790*/  IMAD.WIDE.U32 R10, P0, R13, R21, R8 ;  /* 0x000000150d0a7225 */ /* 0x000fc80007800008 */
[----:B------:R-:W-:-:S04]  /*07a0*/  IMAD.WIDE.U32 R8, R13, R20, RZ ;  /* 0x000000140d087225 */ /* 0x000fc800078e00ff */
[----:B------:R-:W-:Y:S01]  /*07b0*/  IMAD.X R13, RZ, RZ, RZ, P0 ;  /* 0x000000ffff0d7224 */ /* 0x000fe200000e06ff */
[----:B------:R-:W-:Y:S01]  /*07c0*/  IADD3 RZ, P0, R9, R10, RZ ;  /* 0x0000000a09ff7210 */ /* 0x000fe20007f1e0ff */
[----:B------:R-:W-:-:S04]  /*07d0*/  IMAD.MOV.U32 R12, RZ, RZ, R11 ;  /* 0x000000ffff0c7224 */ /* 0x000fc800078e000b */
[----:B------:R-:W-:-:S08]  /*07e0*/  IMAD.WIDE.U32.X R8, R15, R21, R12, P0 ;  /* 0x000000150f087225 */ /* 0x000fd000000e040c */
.L_x_5:
[-CC-:B------:R-:W-:Y:S01]  /*07f0*/  SHF.R.U64 R67, R8, R0.reuse, R9.reuse ;  /* 0x0000000008437219 */ /* 0x180fe20000001209 */
[----:B------:R-:W0:Y:S01]  /*0800*/  LDC R12, c[0x0][0x618] ;  /* 0x00018600ff0c7b82 */ /* 0x000e220000000800 */
[----:B------:R-:W-:Y:S01]  /*0810*/  SHF.R.U32.HI R7, RZ, R0, R9 ;  /* 0x00000000ff077219 */ /* 0x000fe20000011609 */
[----:B------:R-:W-:Y:S01]  /*0820*/  ULDC UR4, c[0x0][0x150] ;  /* 0x0000540000047ab9 */ /* 0x000fe20000000800 */
[----:B------:R-:W-:Y:S02]  /*0830*/  IADD3 R11, P0, RZ, -R67, RZ ;  /* 0x80000043ff0b7210 */ /* 0x000fe40007f1e0ff */
[----:B------:R-:W-:-:S03]  /*0840*/  I2FP.F32.U32 R0, R6 ;  /* 0x0000000600007245 */ /* 0x000fc60000201000 */
[----:B------:R-:W1:Y:S01]  /*0850*/  LDC.64 R30, c[0x0][0x640] ;  /* 0x00019000ff1e7b82 */ /* 0x000e620000000a00 */
[----:B------:R-:W-:Y:S02]  /*0860*/  IMAD.X R13, RZ, RZ, ~R7, P0 ;  /* 0x000000ffff0d7224 */ /* 0x000fe400000e0e07 */
[----:B------:R-:W-:Y:S01]  /*0870*/  FMUL R0, R0, UR4 ;  /* 0x0000000400007c20 */ /* 0x000fe20008400000 */
[----:B------:R-:W-:Y:S01]  /*0880*/  IMAD.WIDE.U32 R8, R11, R22, R16 ;  /* 0x000000160b087225 */ /* 0x000fe200078e0010 */
[----:B------:R-:W-:-:S03]  /*0890*/  ULDC UR4, c[0x0][0x154] ;  /* 0x0000550000047ab9 */ /* 0x000fc60000000800 */
[----:B------:R-:W-:Y:S01]  /*08a0*/  IMAD R10, R13, R22, RZ ;  /* 0x000000160d0a7224 */ /* 0x000fe200078e02ff */
[----:B------:R-:W2:Y:S01]  /*08b0*/  LDC R7, c[0x0][0x144] ;  /* 0x00005100ff077b82 */ /* 0x000ea20000000800 */
[----:B------:R-:W3:Y:S02]  /*08c0*/  F2I.U32.TRUNC.NTZ R0, R0 ;  /* 0x0000000000007305 */ /* 0x000ee4000020f000 */
[----:B------:R-:W-:-:S04]  /*08d0*/  IMAD R11, R11, R23, R10 ;  /* 0x000000170b0b7224 */ /* 0x000fc800078e020a */
[----:B------:R-:W-:Y:S01]  /*08e0*/  IMAD.IADD R9, R9, 0x1, R11 ;  /* 0x0000000109097824 */ /* 0x000fe200078e020b */
[----:B------:R-:W4:Y:S01]  /*08f0*/  LDC R24, c[0x0][0x608] ;  /* 0x00018200ff187b82 */ /* 0x000f220000000800 */
[----:B------:R-:W-:-:S03]  /*0900*/  IMAD.MOV.U32 R11, RZ, RZ, -0x1 ;  /* 0xffffffffff0b7424 */ /* 0x000fc600078e00ff */
[-CC-:B0-----:R-:W-:Y:S02]  /*0910*/  SHF.R.U64 R22, R8, R12.reuse, R9.reuse ;  /* 0x0000000c08167219 */ /* 0x181fe40000001209 */
[----:B------:R-:W-:Y:S02]  /*0920*/  I2FP.F32.U32 R8, R5 ;  /* 0x0000000500087245 */ /* 0x000fe40000201000 */
[----:B------:R-:W0:Y:S01]  /*0930*/  LDC R28, c[0x0][0x658] ;  /* 0x00019600ff1c7b82 */ /* 0x000e220000000800 */
[----:B-1----:R-:W-:Y:S01]  /*0940*/  ISETP.NE.U32.AND P0, PT, R30, RZ, PT ;  /* 0x000000ff1e00720c */ /* 0x002fe20003f05070 */
[----:B---3--:R-:W-:Y:S02]  /*0950*/  IMAD.MOV R10, RZ, RZ, -R0 ;  /* 0x000000ffff0a7224 */ /* 0x008fe400078e0a00 */
[----:B------:R-:W-:Y:S01]  /*0960*/  FMUL R8, R8, UR4 ;  /* 0x0000000408087c20 */ /* 0x000fe20008400000 */
[----:B------:R-:W-:Y:S02]  /*0970*/  SHF.R.U32.HI R9, RZ, R12, R9 ;  /* 0x0000000cff097219 */ /* 0x000fe40000011609 */
[----:B------:R-:W-:Y:S01]  /*0980*/  ISETP.NE.AND.EX P0, PT, R31, RZ, PT, P0 ;  /* 0x000000ff1f00720c */ /* 0x000fe20003f05300 */
[----:B------:R1:W3:Y:S01]  /*0990*/  F2I.U32.TRUNC.NTZ R15, R8 ;  /* 0x00000008000f7305 */ /* 0x0002e2000020f000 */
[----:B------:R-:W1:Y:S01]  /*09a0*/  LDC R20, c[0x0][0x148] ;  /* 0x00005200ff147b82 */ /* 0x000e620000000800 */
[----:B--2---:R-:W-:-:S07]  /*09b0*/  IMAD R0, R7, R10, R6 ;  /* 0x0000000a07007224 */ /* 0x004fce00078e0206 */
[----:B------:R-:W2:Y:S01]  /*09c0*/  LDC R26, c[0x0][0x600] ;  /* 0x00018000ff1a7b82 */ /* 0x000ea20000000800 */
[-CC-:B----4-:R-:W-:Y:S02]  /*09d0*/  SHF.R.U64 R32, R22, R24.reuse, R9.reuse ;  /* 0x0000001816207219 */ /* 0x190fe40000001209 */
[----:B------:R-:W-:Y:S01]  /*09e0*/  SHF.R.U32.HI R7, RZ, R24, R9 ;  /* 0x00000018ff077219 */ /* 0x000fe20000011609 */
[----:B------:R-:W-:-:S04]  /*09f0*/  IMAD.MOV.U32 R9, RZ, RZ, 0x1 ;  /* 0x00000001ff097424 */ /* 0x000fc800078e00ff */
[----:B------:R-:W4:Y:S01]  /*0a00*/  LDC R21, c[0x0][0x648] ;  /* 0x00019200ff157b82 */ /* 0x000f220000000800 */
[-C--:B0-----:R-:W-:Y:S02]  /*0a10*/  SHF.L.U32 R6, R11, R28.reuse, RZ ;  /* 0x0000001c0b067219 */ /* 0x081fe400000006ff */
[--C-:B------:R-:W-:Y:S02]  /*0a20*/  SHF.R.U64 R24, R32, R28, R7.reuse ;  /* 0x0000001c20187219 */ /* 0x100fe40000001207 */
[----:B------:R-:W-:Y:S02]  /*0a30*/  LOP3.LUT R13, RZ, R6, RZ, 0x33, !PT ;  /* 0x00000006ff0d7212 */ /* 0x000fe400078e33ff */
[-C--:B------:R-:W-:Y:S01]  /*0a40*/  SHF.R.U32.HI R7, RZ, R28.reuse, R7 ;  /* 0x0000001cff077219 */ /* 0x080fe20000011607 */
[----:B------:R-:W0:Y:S01]  /*0a50*/  LDC R23, c[0x0][0x638] ;  /* 0x00018e00ff177b82 */ /* 0x000e220000000800 */
[----:B------:R-:W-:Y:S01]  /*0a60*/  SHF.L.U32 R12, R9, R28, RZ ;  /* 0x0000001c090c7219 */ /* 0x000fe200000006ff */
[----:B------:R-:W-:-:S06]  /*0a70*/  IMAD.MOV.U32 R6, RZ, RZ, R24 ;  /* 0x000000ffff067224 */ /* 0x000fcc00078e0018 */
[----:B------:R-:W0:Y:S01]  /*0a80*/  LDC R69, c[0x0][0x610] ;  /* 0x00018400ff457b82 */ /* 0x000e220000000800 */
[----:B-1-3--:R-:W-:Y:S05]  /*0a90*/  @!P0 BRA `(.L_x_6) ;  /* 0x0000000000288947 */ /* 0x00afea0003800000 */
[----:B------:R-:W1:Y:S02]  /*0aa0*/  LDC R11, c[0x0][0x64c] ;  /* 0x00019300ff0b7b82 */ /* 0x000e640000000800 */
[----:B-1----:R-:W-:-:S05]  /*0ab0*/  IADD3 R11, P0, R24, R11, RZ ;  /* 0x0000000b180b7210 */ /* 0x002fca0007f1e0ff */
        /* <DEDUP_REMOVED lines=8> */
.L_x_6:
[----:B----4-:R-:W-:Y:S01]  /*0b40*/  SHF.R.U64 R6, R6, R21, R7 ;  /* 0x0000001506067219 */ /* 0x010fe20000001207 */
[----:B--2---:R-:W-:Y:S01]  /*0b50*/  VIADD R7, R26, 0xffffffff ;  /* 0xffffffff1a077836 */ /* 0x004fe20000000000 */
[----:B------:R-:W-:Y:S01]  /*0b60*/  LOP3.LUT R13, R32, R13, RZ, 0xc0, !PT ;  /* 0x0000000d200d7212 */ /* 0x000fe200078ec0ff */
[----:B------:R-:W-:Y:S02]  /*0b70*/  IMAD.MOV R15, RZ, RZ, -R15 ;  /* 0x000000ffff0f7224 */ /* 0x000fe400078e0a0f */
[----:B------:R-:W-:Y:S02]  /*0b80*/  IMAD.MOV R8, RZ, RZ, -R6 ;  /* 0x000000ffff087224 */ /* 0x000fe400078e0a06 */
[----:B------:R-:W-:Y:S01]  /*0b90*/  IMAD R13, R12, R6, R13 ;  /* 0x000000060c0d7224 */ /* 0x000fe200078e020d */
[----:B------:R-:W-:Y:S01]  /*0ba0*/  LOP3.LUT R6, R22, R7, RZ, 0xc0, !PT ;  /* 0x0000000716067212 */ /* 0x000fe200078ec0ff */
[----:B------:R-:W-:Y:S02]  /*0bb0*/  @P3 IMAD R0, R20, R15, R5 ;  /* 0x0000000f14003224 */ /* 0x000fe400078e0205 */
[----:B0-----:R-:W-:-:S02]  /*0bc0*/  IMAD R5, R8, R23, R24 ;  /* 0x0000001708057224 */ /* 0x001fc400078e0218 */
[----:B------:R-:W-:Y:S02]  /*0bd0*/  IMAD R69, R13, R69, R0 ;  /* 0x000000450d457224 */ /* 0x000fe400078e0200 */
[----:B------:R-:W-:Y:S02]  /*0be0*/  IMAD R6, R5, R26, R6 ;  /* 0x0000001a05067224 */ /* 0x000fe400078e0206 */
[----:B------:R-:W-:-:S03]  /*0bf0*/  IMAD.MOV.U32 R0, RZ, RZ, 0x1 ;  /* 0x00000001ff007424 */ /* 0x000fc600078e00ff */
[----:B------:R-:W-:Y:S02]  /*0c00*/  SEL R68, R6, R69, !P3 ;  /* 0x0000004506447207 */ /* 0x000fe40005800000 */
[----:B------:R-:W-:-:S07]  /*0c10*/  SEL R69, R69, R6, !P3 ;  /* 0x0000000645457207 */ /* 0x000fce0005800000 */
.L_x_4:
[----:B------:R-:W-:-:S08]  /*0c20*/  NOP ;  /* 0x0000000000007918 */ /* 0x000fd00000000000 */
[----:B------:R-:W0:Y:S02]  /*0c30*/  USETMAXREG.TRY_ALLOC.CTAPOOL UP0, 0xe8 ;  /* 0x000000e8000079c8 */ /* 0x000e240008000600 */
[----:B0-----:R-:W-:-:S13]  /*0c40*/  PLOP3.LUT P0, PT, PT, PT, UP0, 0x80, 0x0 ;  /* 0x000000000000781c */ /* 0x001fda0003f0f008 */
[----:B------:R-:W-:Y:S05]  /*0c50*/  @!P0 BRA `(.L_x_4) ;  /* 0xfffffffc00f08947 */ /* 0x000fea000383ffff */
[----:B------:R-:W-:Y:S01]  /*0c60*/  ULDC.64 UR4, c[0x0][0x598] ;  /* 0x0001660000047ab9 */ /* 0x000fe20000000a00 */
[----:B------:R-:W-:Y:S01]  /*0c70*/  ULDC.64 UR36, c[0x0][0x208] ;  /* 0x0000820000247ab9 */ /* 0x000fe20000000a00 */
[----:B------:R-:W-:-:S04]  /*0c80*/  ISETP.NE.U32.AND P0, PT, RZ, UR4, PT ;  /* 0x00000004ff007c0c */ /* 0x000fc8000bf05070 */
[----:B------:R-:W-:-:S13]  /*0c90*/  ISETP.NE.AND.EX P0, PT, RZ, UR5, PT, P0 ;  /* 0x00000005ff007c0c */ /* 0x000fda000bf05300 */
[----:B------:R-:W-:Y:S05]  /*0ca0*/  @!P0 BRA `(.L_x_7) ;  /* 0x00000000001c8947 */ /* 0x000fea0003800000 */
[----:B------:R-:W0:Y:S02]  /*0cb0*/  LDC.64 R6, c[0x0][0x598] ;  /* 0x00016600ff067b82 */ /* 0x000e240000000a00 */
[----:B0-----:R-:W2:Y:S02]  /*0cc0*/  LDG.E.64 R6, desc[UR36][R6.64] ;  /* 0x0000002406067981 */ /* 0x001ea4000c1e1b00 */
[----:B--2---:R-:W-:-:S04]  /*0cd0*/  ISETP.NE.U32.AND P0, PT, R6, RZ, PT ;  /* 0x000000ff0600720c */ /* 0x004fc80003f05070 */
[----:B------:R-:W-:-:S13]  /*0ce0*/  ISETP.NE.AND.EX P0, PT, R7, RZ, PT, P0 ;  /* 0x000000ff0700720c */ /* 0x000fda0003f05300 */
[----:B------:R-:W-:Y:S05]  /*0cf0*/  @!P0 BRA `(.L_x_7) ;  /* 0x0000000000088947 */ /* 0x000fea0003800000 */
[----:B------:R0:W5:Y:S01]  /*0d00*/  LD.E R19, desc[UR36][R6.64] ;  /* 0x0000002406137980 */ /* 0x000162000c101900 */
[----:B------:R-:W-:Y:S05]  /*0d10*/  BRA `(.L_x_8) ;  /* 0x0000000000247947 */ /* 0x000fea0003800000 */
.L_x_7:
[----:B------:R-:W-:Y:S02]  /*0d20*/  ULDC.64 UR4, c[0x0][0x588] ;  /* 0x0001620000047ab9 */ /* 0x000fe40000000a00 */
[----:B------:R-:W-:-:S04]  /*0d30*/  ISETP.NE.U32.AND P0, PT, RZ, UR4, PT ;  /* 0x00000004ff007c0c */ /* 0x000fc8000bf05070 */
[----:B------:R-:W-:-:S13]  /*0d40*/  ISETP.NE.AND.EX P0, PT, RZ, UR5, PT, P0 ;  /* 0x00000005ff007c0c */ /* 0x000fda000bf05300 */
[----:B------:R-:W-:Y:S05]  /*0d50*/  @!P0 BRA `(.L_x_9) ;  /* 0x00000000000c8947 */ /* 0x000fea0003800000 */
[----:B------:R-:W0:Y:S02]  /*0d60*/  LDC.64 R6, c[0x0][0x588] ;  /* 0x00016200ff067b82 */ /* 0x000e240000000a00 */
[----:B0-----:R1:W5:Y:S01]  /*0d70*/  LDG.E R19, desc[UR36][R6.64] ;  /* 0x0000002406137981 */ /* 0x001362000c1e1900 */
[----:B------:R-:W-:Y:S05]  /*0d80*/  BRA `(.L_x_8) ;  /* 0x0000000000087947 */ /* 0x000fea0003800000 */
.L_x_9:
[----:B------:R-:W-:Y:S02]  /*0d90*/  ULDC UR4, c[0x0][0x580] ;  /* 0x0001600000047ab9 */ /* 0x000fe40000000800 */
[----:B------:R-:W-:-:S07]  /*0da0*/  IMAD.U32 R19, RZ, RZ, UR4 ;  /* 0x00000004ff137e24 */ /* 0x000fce000f8e00ff */
.L_x_8:
[----:B------:R-:W-:Y:S02]  /*0db0*/  ULDC.64 UR4, c[0x0][0x5a0] ;  /* 0x0001680000047ab9 */ /* 0x000fe40000000a00 */
[----:B------:R-:W-:-:S04]  /*0dc0*/  ISETP.NE.U32.AND P0, PT, RZ, UR4, PT ;  /* 0x00000004ff007c0c */ /* 0x000fc8000bf05070 */
[----:B------:R-:W-:-:S13]  /*0dd0*/  ISETP.NE.AND.EX P0, PT, RZ, UR5, PT, P0 ;  /* 0x00000005ff007c0c */ /* 0x000fda000bf05300 */
[----:B------:R-:W-:Y:S05]  /*0de0*/  @!P0 BRA `(.L_x_10) ;  /* 0x00000000001c8947 */ /* 0x000fea0003800000 */
[----:B01----:R-:W0:Y:S02]  /*0df0*/  LDC.64 R6, c[0x0][0x5a0] ;  /* 0x00016800ff067b82 */ /* 0x003e240000000a00 */
[----:B0-----:R-:W2:Y:S02]  /*0e00*/  LDG.E.64 R6, desc[UR36][R6.64] ;  /* 0x0000002406067981 */ /* 0x001ea4000c1e1b00 */
[----:B--2---:R-:W-:-:S04]  /*0e10*/  ISETP.NE.U32.AND P0, PT, R6, RZ, PT ;  /* 0x000000ff0600720c */ /* 0x004fc80003f05070 */
[----:B------:R-:W-:-:S13]  /*0e20*/  ISETP.NE.AND.EX P0, PT, R7, RZ, PT, P0 ;  /* 0x000000ff0700720c */ /* 0x000fda0003f05300 */
[----:B------:R-:W-:Y:S05]  /*0e30*/  @!P0 BRA `(.L_x_10) ;  /* 0x0000000000088947 */ /* 0x000fea0003800000 */
[----:B------:R0:W5:Y:S01]  /*0e40*/  LD.E R56, desc[UR36][R6.64] ;  /* 0x0000002406387980 */ /* 0x000162000c101900 */
[----:B------:R-:W-:Y:S05]  /*0e50*/  BRA `(.L_x_11) ;  /* 0x0000000000247947 */ /* 0x000fea0003800000 */
.L_x_10:
[----:B------:R-:W-:Y:S02]  /*0e60*/  ULDC.64 UR4, c[0x0][0x590] ;  /* 0x0001640000047ab9 */ /* 0x000fe40000000a00 */
[----:B------:R-:W-:-:S04]  /*0e70*/  ISETP.NE.U32.AND P0, PT, RZ, UR4, PT ;  /* 0x00000004ff007c0c */ /* 0x000fc8000bf05070 */
[----:B------:R-:W-:-:S13]  /*0e80*/  ISETP.NE.AND.EX P0, PT, RZ, UR5, PT, P0 ;  /* 0x00000005ff007c0c */ /* 0x000fda000bf05300 */
[----:B------:R-:W-:Y:S05]  /*0e90*/  @!P0 BRA `(.L_x_12) ;  /* 0x00000000000c8947 */ /* 0x000fea0003800000 */
[----:B------:R-:W2:Y:S02]  /*0ea0*/  LDC.64 R56, c[0x0][0x590] ;  /* 0x00016400ff387b82 */ /* 0x000ea40000000a00 */
[----:B--2---:R2:W5:Y:S01]  /*0eb0*/  LDG.E R56, desc[UR36][R56.64] ;  /* 0x0000002438387981 */ /* 0x004562000c1e1900 */
[----:B------:R-:W-:Y:S05]  /*0ec0*/  BRA `(.L_x_11) ;  /* 0x0000000000087947 */ /* 0x000fea0003800000 */
.L_x_12:
[----:B------:R-:W-:Y:S02]  /*0ed0*/  ULDC UR4, c[0x0][0x584] ;  /* 0x0001610000047ab9 */ /* 0x000fe40000000800 */
[----:B------:R-:W-:-:S07]  /*0ee0*/  IMAD.U32 R56, RZ, RZ, UR4 ;  /* 0x00000004ff387e24 */ /* 0x000fce000f8e00ff */
.L_x_11:
[----:B------:R-:W-:-:S13]  /*0ef0*/  LOP3.LUT P0, RZ, R0, 0xff, RZ, 0xc0, !PT ;  /* 0x000000ff00ff7812 */ /* 0x000fda000780c0ff */
[----:B------:R-:W-:Y:S05]  /*0f00*/  @!P0 EXIT ;  /* 0x000000000000894d */ /* 0x000fea0003800000 */
[----:B------:R-:W3:Y:S01]  /*0f10*/  LDC R59, c[0x0][0x658] ;  /* 0x00019600ff3b7b82 */ /* 0x000ee20000000800 */
[----:B------:R-:W-:Y:S01]  /*0f20*/  ULDC.64 UR6, c[0x0][0x288] ;  /* 0x0000a20000067ab9 */ /* 0x000fe20000000a00 */
[----:B------:R-:W-:Y:S01]  /*0f30*/  LOP3.LUT R14, R14, 0x1, RZ, 0xc0, !PT ;  /* 0x000000010e0e7812 */ /* 0x000fe200078ec0ff */
[----:B------:R-:W-:Y:S01]  /*0f40*/  UIADD3 UR4, UR7, 0x3f, URZ ;  /* 0x0000003f07047890 */ /* 0x000fe2000fffe03f */
[----:B------:R-:W-:Y:S01]  /*0f50*/  SHF.R.U32.HI R0, RZ, 0x2, R3 ;  /* 0x00000002ff007819 */ /* 0x000fe20000011603 */
[----:B------:R-:W-:Y:S01]  /*0f60*/  IMAD.U32 R5, RZ, RZ, UR6 ;  /* 0x00000006ff057e24 */ /* 0x000fe2000f8e00ff */
[----:B------:R-:W-:Y:S01]  /*0f70*/  SHF.R.U32.HI R4, RZ, 0x1, R4 ;  /* 0x00000001ff047819 */ /* 0x000fe20000011604 */
[----:B------:R-:W-:Y:S01]  /*0f80*/  USHF.R.S32.HI UR5, URZ, 0x1f, UR4 ;  /* 0x0000001f3f057899 */ /* 0x000fe20008011404 */
[----:B01----:R-:W0:Y:S01]  /*0f90*/  LDC.64 R6, c[0x0][0x5c8] ;  /* 0x00017200ff067b82 */ /* 0x003e220000000a00 */
[----:B------:R-:W-:Y:S01]  /*0fa0*/  LOP3.LUT R60, R3, 0x3, RZ, 0xc0, !PT ;  /* 0x00000003033c7812 */ /* 0x000fe200078ec0ff */
[----:B------:R-:W-:Y:S01]  /*0fb0*/  IMAD.SHL.U32 R9, R14, 0x40, RZ ;  /* 0x000000400e097824 */ /* 0x000fe200078e00ff */
[----:B------:R-:W-:Y:S01]  /*0fc0*/  LOP3.LUT R0, R0, 0x7, RZ, 0xc0, !PT ;  /* 0x0000000700007812 */ /* 0x000fe200078ec0ff */
[----:B------:R-:W-:Y:S01]  /*0fd0*/  ULEA.HI UR5, UR5, UR4, URZ, 0x6 ;  /* 0x0000000405057291 */ /* 0x000fe2000f8f303f */
[----:B------:R-:W-:Y:S01]  /*0fe0*/  LOP3.LUT R23, R4, 0x30, RZ, 0xc0, !PT ;  /* 0x0000003004177812 */ /* 0x000fe200078ec0ff */
[----:B------:R-:W-:Y:S01]  /*0ff0*/  IMAD R60, R60, -0x2, R5 ;  /* 0xfffffffe3c3c7824 */ /* 0x000fe200078e0205 */
[--C-:B------:R-:W-:Y:S01]  /*1000*/  LOP3.LUT R22, R9, 0x40, R0.reuse, 0xe2, !PT ;  /* 0x0000004009167812 */ /* 0x100fe200078ee200 */
[----:B------:R-:W1:Y:S01]  /*1010*/  LDC R63, c[0x0][0x600] ;  /* 0x00018000ff3f7b82 */ /* 0x000e620000000800 */
[----:B------:R-:W-:Y:S01]  /*1020*/  IADD3 R5, RZ, -R23, -R0 ;  /* 0x80000017ff057210 */ /* 0x000fe20007ffe800 */
[----:B------:R-:W-:Y:S01]  /*1030*/  IMAD.MOV.U32 R0, RZ, RZ, -0x1 ;  /* 0xffffffffff007424 */ /* 0x000fe200078e00ff */
[----:B------:R-:W-:Y:S01]  /*1040*/  USHF.R.S32.HI UR43, URZ, 0x6, UR5 ;  /* 0x000000063f2b7899 */ /* 0x000fe20008011405 */
[----:B------:R-:W-:Y:S01]  /*1050*/  IMAD.MOV.U32 R4, RZ, RZ, 0x1 ;  /* 0x00000001ff047424 */ /* 0x000fe200078e00ff */
[C---:B------:R-:W-:Y:S01]  /*1060*/  LOP3.LUT R62, R3.reuse, 0x80, RZ, 0xc0, !PT ;  /* 0x00000080033e7812 */ /* 0x040fe200078ec0ff */
[----:B------:R-:W-:Y:S01]  /*1070*/  IMAD R5, R14, -0x40, R5 ;  /* 0xffffffc00e057824 */ /* 0x000fe200078e0205 */
[----:B------:R-:W-:Y:S01]  /*1080*/  UISETP.LT.AND UP0, UPT, UR43, 0x1, UPT ;  /* 0x000000012b00788c */ /* 0x000fe2000bf01270 */
[----:B---3--:R-:W-:Y:S01]  /*1090*/  SHF.L.U32 R0, R0, R59, RZ ;  /* 0x0000003b00007219 */ /* 0x008fe200000006ff */
[----:B------:R-:W-:Y:S01]  /*10a0*/  ULDC UR4, c[0x0][0x284] ;  /* 0x0000a10000047ab9 */ /* 0x000fe20000000800 */
[----:B------:R-:W-:Y:S01]  /*10b0*/  LOP3.LUT R22, R22, R23, RZ, 0xfc, !PT ;  /* 0x0000001716167212 */ /* 0x000fe200078efcff */
[----:B------:R-:W-:Y:S01]  /*10c0*/  USEL UR44, UR43, 0x1, UP0 ;  /* 0x000000012b2c7887 */ /* 0x000fe20008000000 */
[----:B------:R-:W-:Y:S01]  /*10d0*/  SHF.L.U32 R59, R4, R59, RZ ;  /* 0x0000003b043b7219 */ /* 0x000fe200000006ff */
[----:B------:R-:W-:Y:S01]  /*10e0*/  IMAD.SHL.U32 R61, R3, 0x2, RZ ;  /* 0x00000002033d7824 */ /* 0x000fe200078e00ff */
[----:B------:R-:W-:Y:S01]  /*10f0*/  LOP3.LUT R66, R18, 0x1, RZ, 0xfc, !PT ;  /* 0x0000000112427812 */ /* 0x000fe200078efcff */
[----:B------:R-:W-:Y:S01]  /*1100*/  VIADD R65, R5, UR4 ;  /* 0x0000000405417c36 */ /* 0x000fe20008000000 */
[C---:B0-----:R-:W-:Y:S01]  /*1110*/  SHF.L.U64.HI R58, R6.reuse, 0x3, R7 ;  /* 0x00000003063a7819 */ /* 0x041fe20000010207 */
[----:B--2---:R-:W-:Y:S01]  /*1120*/  IMAD.SHL.U32 R57, R6, 0x8, RZ ;  /* 0x0000000806397824 */ /* 0x004fe200078e00ff */
[----:B------:R-:W-:Y:S01]  /*1130*/  SHF.R.U32.HI R62, RZ, 0x7, R62 ;  /* 0x00000007ff3e7819 */ /* 0x000fe2000001163e */
[----:B------:R-:W-:Y:S01]  /*1140*/  IMAD.MOV.U32 R23, RZ, RZ, RZ ;  /* 0x000000ffff177224 */ /* 0x000fe200078e00ff */
[----:B------:R-:W-:Y:S01]  /*1150*/  LOP3.LUT R64, RZ, R0, RZ, 0x33, !PT ;  /* 0x00000000ff407212 */ /* 0x000fe200078e33ff */
[----:B------:R-:W-:Y:S01]  /*1160*/  UIADD3 UR44, UR43, -UR44, URZ ;  /* 0x8000002c2b2c7290 */ /* 0x000fe2000fffe03f */
[----:B------:R-:W-:Y:S01]  /*1170*/  UMOV UR40, URZ ;  /* 0x0000003f00287c82 */ /* 0x000fe20008000000 */
[----:B-1----:R-:W-:Y:S01]  /*1180*/  VIADD R63, R63, 0xffffffff ;  /* 0xffffffff3f3f7836 */ /* 0x002fe20000000000 */
[----:B------:R-:W-:-:S09]  /*1190*/  UMOV UR42, URZ ;  /* 0x0000003f002a7c82 */ /* 0x000fd20008000000 */
.L_x_94:
[----:B0-----:R-:W0:Y:S01]  /*11a0*/  SHFL.IDX PT, R0, R62, RZ, 0x1f ;  /* 0x00001fff3e007589 */ /* 0x001e2200000e0000 */
[----:B-1----:R-:W1:Y:S01]  /*11b0*/  S2UR UR7, SR_CgaCtaId ;  /* 0x00000000000779c3 */ /* 0x002e620000008800 */
[----:B------:R-:W-:Y:S01]  /*11c0*/  UMOV UR6, 0x400 ;  /* 0x0000040000067882 */ /* 0x000fe20000000000 */
[----:B0-----:R-:W-:Y:S01]  /*11d0*/  R2UR UR4, R0 ;  /* 0x00000000000472ca */ /* 0x001fe200000e0000 */
[----:B-1----:R-:W-:-:S12]  /*11e0*/  ULEA UR46, UR7, UR6, 0x18 ;  /* 0x00000006072e7291 */ /* 0x002fd8000f8ec03f */
[----:B------:R-:W-:-:S04]  /*11f0*/  ULEA.HI UR5, UR4, UR4, URZ, 0x1 ;  /* 0x0000000404057291 */ /* 0x000fc8000f8f083f */
[----:B------:R-:W-:-:S04]  /*1200*/  ULOP3.LUT UR5, UR5, 0x7fffe, URZ, 0xc0, !UPT ;  /* 0x0007fffe05057892 */ /* 0x000fc8000f8ec03f */
[----:B------:R-:W-:-:S03]  /*1210*/  UIADD3 UR5, UR4, -UR5, URZ ;  /* 0x8000000504057290 */ /* 0x000fc6000fffe03f */
[----:B------:R-:W-:Y:S01]  /*1220*/  ULDC UR4, c[0x0][0x28c] ;  /* 0x0000a30000047ab9 */ /* 0x000fe20000000800 */
[----:B------:R-:W-:Y:S01]  /*1230*/  ULEA UR5, UR5, UR46, 0xd ;  /* 0x0000002e05057291 */ /* 0x000fe2000f8e683f */
[----:B------:R-:W-:-:S03]  /*1240*/  ISETP.LT.AND P0, PT, RZ, UR4, PT ;  /* 0x00000004ff007c0c */ /* 0x000fc6000bf01270 */
[----:B------:R-:W-:-:S04]  /*1250*/  UIADD3 UR5, UR5, 0x100, URZ ;  /* 0x0000010005057890 */ /* 0x000fc8000fffe03f */
[----:B------:R-:W-:-:S04]  /*1260*/  USHF.R.U32.HI UR5, URZ, 0x4, UR5 ;  /* 0x000000043f057899 */ /* 0x000fc80008011605 */
[----:B------:R-:W-:-:S04]  /*1270*/  ULOP3.LUT UR5, UR5, 0x3fff, URZ, 0xc0, !UPT ;  /* 0x00003fff05057892 */ /* 0x000fc8000f8ec03f */
[----:B------:R-:W-:Y:S01]  /*1280*/  ULOP3.LUT UR45, UR5, 0x10000, URZ, 0xfc, !UPT ;  /* 0x00010000052d7892 */ /* 0x000fe2000f8efc3f */
[----:B---345:R-:W-:Y:S11]  /*1290*/  @P0 BRA `(.L_x_13) ;  /* 0x0000000000400947 */ /* 0x038ff60003800000 */
[----:B------:R-:W-:Y:S01]  /*12a0*/  MOV R0, 0x0 ;  /* 0x0000000000007802 */ /* 0x000fe20000000f00 */
[----:B------:R-:W-:Y:S01]  /*12b0*/  ULDC.64 UR4, c[0x4][0x68] ;  /* 0x01001a0000047ab9 */ /* 0x000fe20000000a00 */
[----:B------:R-:W-:Y:S01]  /*12c0*/  ULDC.64 UR6, c[0x4][0x8] ;  /* 0x0100020000067ab9 */ /* 0x000fe20000000a00 */
[----:B------:R-:W-:Y:S01]  /*12d0*/  IMAD.U32 R4, RZ, RZ, UR4 ;  /* 0x00000004ff047e24 */ /* 0x000fe2000f8e00ff */
[----:B------:R0:W1:Y:S01]  /*12e0*/  LDC.64 R14, c[0x4][R0] ;  /* 0x01000000000e7b82 */ /* 0x0000620000000a00 */
[----:B------:R-:W-:Y:S01]  /*12f0*/  IMAD.U32 R5, RZ, RZ, UR5 ;  /* 0x00000005ff057e24 */ /* 0x000fe2000f8e00ff */
[----:B------:R-:W-:Y:S01]  /*1300*/  ULDC.64 UR4, c[0x4][0x70] ;  /* 0x01001c0000047ab9 */ /* 0x000fe20000000a00 */
[----:B------:R-:W-:Y:S02]  /*1310*/  IMAD.U32 R10, RZ, RZ, UR6 ;  /* 0x00000006ff0a7e24 */ /* 0x000fe4000f8e00ff */
[----:B------:R-:W-:Y:S02]  /*1320*/  IMAD.U32 R6, RZ, RZ, UR4 ;  /* 0x00000004ff067e24 */ /* 0x000fe4000f8e00ff */
[----:B------:R-:W-:-:S02]  /*1330*/  IMAD.U32 R7, RZ, RZ, UR5 ;  /* 0x00000005ff077e24 */ /* 0x000fc4000f8e00ff */
[----:B------:R-:W-:Y:S02]  /*1340*/  IMAD.U32 R11, RZ, RZ, UR7 ;  /* 0x00000007ff0b7e24 */ /* 0x000fe4000f8e00ff */
[----:B------:R-:W-:Y:S02]  /*1350*/  IMAD.MOV.U32 R8, RZ, RZ, 0x1e1 ;  /* 0x000001e1ff087424 */ /* 0x000fe400078e00ff */
[----:B------:R-:W-:Y:S02]  /*1360*/  IMAD.MOV.U32 R12, RZ, RZ, 0x1 ;  /* 0x00000001ff0c7424 */ /* 0x000fe400078e00ff */
[----:B0-----:R-:W-:-:S07]  /*1370*/  IMAD.MOV.U32 R13, RZ, RZ, RZ ;  /* 0x000000ffff0d7224 */ /* 0x001fce00078e00ff */
[----:B------:R-:W-:-:S07]  /*1380*/  LEPC R20, `(.L_x_13) ;  /* 0x000000001014794e */ /* 0x000fce0000000000 */
[----:B-1---5:R-:W-:Y:S05]  /*1390*/  CALL.ABS.NOINC R14 ;  /* 0x000000000e007343 */ /* 0x022fea0003c00000 */
.L_x_13:
[----:B------:R-:W-:-:S13]  /*13a0*/  ISETP.NE.AND P0, PT, R66, 0x3, PT ;  /* 0x000000034200780c */ /* 0x000fda0003f05270 */
[----:B------:R-:W-:Y:S05]  /*13b0*/  @!P0 BRA `(.L_x_14) ;  /* 0x0000000000048947 */ /* 0x000fea0003800000 */
[----:B------:R-:W-:Y:S01]  /*13c0*/  BPT.TRAP 0x1 ;  /* 0x000000040000795c */ /* 0x000fe20000300000 */
.L_x_14:
[----:B------:R-:W-:Y:S02]  /*13d0*/  IMAD.U32 R3, RZ, RZ, UR42 ;  /* 0x0000002aff037e24 */ /* 0x000fe4000f8e00ff */
[----:B------:R-:W-:-:S03]  /*13e0*/  IMAD.U32 R0, RZ, RZ, UR40 ;  /* 0x00000028ff007e24 */ /* 0x000fc6000f8e00ff */
[----:B------:R-:W-:Y:S02]  /*13f0*/  LEA R3, R3, UR46, 0x3 ;  /* 0x0000002e03037c11 */ /* 0x000fe4000f8e18ff */
[----:B------:R-:W-:-:S04]  /*1400*/  SHF.L.U32 R0, R0, 0x1f, RZ ;  /* 0x0000001f00007819 */ /* 0x000fc800000006ff */
[----:B------:R0:W1:Y:S01]  /*1410*/  SYNCS.PHASECHK.TRANS64.TRYWAIT P1, [R3+URZ], R0 ;  /* 0x00000000030075a7 */ /* 0x000062000802017f */
[----:B------:R-:W-:Y:S05]  /*1420*/  @!P0 BRA `(.L_x_15) ;  /* 0x0000000000048947 */ /* 0x000fea0003800000 */
[----:B------:R-:W-:Y:S01]  /*1430*/  BPT.TRAP 0x1 ;  /* 0x000000040000795c */ /* 0x000fe20000300000 */
.L_x_15:
[----:B------:R-:W-:-:S05]  /*1440*/  IMAD.U32 R4, RZ, RZ, UR44 ;  /* 0x0000002cff047e24 */ /* 0x000fca000f8e00ff */
[----:B------:R-:W-:Y:S01]  /*1450*/  ISETP.GE.AND P2, PT, R4, 0x1, PT ;  /* 0x000000010400780c */ /* 0x000fe20003f46270 */
[----:B-1----:R-:W-:-:S12]  /*1460*/  @P1 BRA `(.L_x_16) ;  /* 0x0000000000081947 */ /* 0x002fd80003800000 */
[----:B------:R-:W1:Y:S02]  /*1470*/  SYNCS.PHASECHK.TRANS64.TRYWAIT P1, [R3+URZ], R0 ;  /* 0x00000000030075a7 */ /* 0x000e64000802017f */
[----:B-1----:R-:W-:Y:S05]  /*1480*/  @!P1 BRA `(.L_x_17) ;  /* 0x0000004800d09947 */ /* 0x002fea0003800000 */
.L_x_16:
[----:B------:R-:W-:Y:S05]  /*1490*/  WARPSYNC.ALL ;  /* 0x0000000000007948 */ /* 0x000fea0003800000 */
[----:B------:R-:W-:Y:S01]  /*14a0*/  UIADD3 UR4, UR46, 0x18100, URZ ;  /* 0x000181002e047890 */ /* 0x000fe2000fffe03f */
[----:B------:R-:W-:Y:S01]  /*14b0*/  WARPGROUP.ARRIVE ;  /* 0x00000000000079c5 */ /* 0x000fe20000000000 */
[----:B------:R-:W-:Y:S02]  /*14c0*/  ULEA UR5, UR42, UR45, 0xb ;  /* 0x0000002d2a057291 */ /* 0x000fe4000f8e583f */
[----:B------:R-:W-:Y:S01]  /*14d0*/  USHF.R.U32.HI UR4, URZ, 0x4, UR4 ;  /* 0x000000043f047899 */ /* 0x000fe20008011604 */
[----:B------:R-:W-:Y:S01]  /*14e0*/  UMOV UR9, 0x40000040 ;  /* 0x4000004000097882 */ /* 0x000fe20000000000 */
[----:B------:R-:W-:-:S02]  /*14f0*/  UMOV UR11, 0x40000040 ;  /* 0x40000040000b7882 */ /* 0x000fc40000000000 */
[----:B------:R-:W-:Y:S01]  /*1500*/  ULOP3.LUT UR4, UR4, 0x3fff, URZ, 0xc0, !UPT ;  /* 0x00003fff04047892 */ /* 0x000fe2000f8ec03f */
[----:B------:R-:W-:-:S03]  /*1510*/  UMOV UR8, UR5 ;  /* 0x0000000500087c82 */ /* 0x000fc60008000000 */
[----:B------:R-:W-:-:S04]  /*1520*/  ULOP3.LUT UR4, UR4, 0x10000, URZ, 0xfc, !UPT ;  /* 0x0001000004047892 */ /* 0x000fc8000f8efc3f */
[----:B------:R-:W-:-:S07]  /*1530*/  ULEA UR6, UR42, UR4, 0xa ;  /* 0x000000042a067291 */ /* 0x000fce000f8e503f */
[----:B------:R-:W-:Y:S02]  /*1540*/  UMOV UR10, UR6 ;  /* 0x00000006000a7c82 */ /* 0x000fe40008000000 */
[----:B------:R-:W-:Y:S01]  /*1550*/  HGMMA.64x64x8.F32.TF32 R24, gdesc[UR8], RZ, !UPT, gsb0 ;  /* 0x04e00000081879f0 */ /* 0x000fe2000c0028ff */
[----:B------:R-:W-:Y:S02]  /*1560*/  UIADD3 UR8, UR5, 0x2, URZ ;  /* 0x0000000205087890 */ /* 0x000fe4000fffe03f */
[----:B------:R-:W-:Y:S01]  /*1570*/  UIADD3 UR10, UR6, 0x2, URZ ;  /* 0x00000002060a7890 */ /* 0x000fe2000fffe03f */
[----:B------:R-:W-:Y:S01]  /*1580*/  UMOV UR9, 0x40000040 ;  /* 0x4000004000097882 */ /* 0x000fe20000000000 */
[----:B------:R-:W-:Y:S01]  /*1590*/  UMOV UR11, 0x40000040 ;  /* 0x40000040000b7882 */ /* 0x000fe20000000000 */
[----:B------:R-:W-:Y:S02]  /*15a0*/  WARPGROUP.DEPBAR.LE gsb0, 0x0 ;  /* 0x00008000000079c5 */ /* 0x000fe40000010000 */
[----:B------:R-:W-:-:S06]  /*15b0*/  WARPGROUP.ARRIVE ;  /* 0x00000000000079c5 */ /* 0x000fcc0000000000 */
[----:B------:R-:W-:Y:S01]  /*15c0*/  HGMMA.64x64x8.F32.TF32 R24, gdesc[UR8], R24, gsb0 ;  /* 0x04e00000081879f0 */ /* 0x000fe20008002818 */
        /* <DEDUP_REMOVED lines=41> */
[----:B------:R-:W-:Y:S03]  /*1860*/  HGMMA.64x64x8.F32.TF32 R24, gdesc[UR8], R24, gsb0 ;  /* 0x04e00000081879f0 */ /* 0x000fe60008002818 */
[----:B------:R-:W-:Y:S02]  /*1870*/  WARPGROUP.DEPBAR.LE gsb0, 0x0 ;  /* 0x00008000000079c5 */ /* 0x000fe40000010000 */
[----:B------:R-:W-:Y:S05]  /*1880*/  @!P2 BRA `(.L_x_18) ;  /* 0x00000004008ca947 */ /* 0x000fea0003800000 */
[----:B------:R-:W-:Y:S01]  /*1890*/  UIADD3 UR5, UR42, 0x1, URZ ;  /* 0x000000012a057890 */ /* 0x000fe2000fffe03f */
[----:B01----:R-:W-:-:S03]  /*18a0*/  IMAD.U32 R0, RZ, RZ, UR44 ;  /* 0x0000002cff007e24 */ /* 0x003fc6000f8e00ff */
[----:B------:R-:W-:-:S04]  /*18b0*/  UISETP.NE.AND UP0, UPT, UR5, 0x3, UPT ;  /* 0x000000030500788c */ /* 0x000fc8000bf05270 */
[----:B------:R-:W-:Y:S02]  /*18c0*/  USEL UR6, URZ, 0x1, UP0 ;  /* 0x000000013f067887 */ /* 0x000fe40008000000 */
[----:B------:R-:W-:Y:S02]  /*18d0*/  USEL UR5, UR5, URZ, UP0 ;  /* 0x0000003f05057287 */ /* 0x000fe40008000000 */
[----:B------:R-:W-:-:S06]  /*18e0*/  ULOP3.LUT UR6, UR40, UR6, URZ, 0x3c, !UPT ;  /* 0x0000000628067292 */ /* 0x000fcc000f8e3c3f */
[----:B------:R-:W-:Y:S01]  /*18f0*/  IMAD.U32 R5, RZ, RZ, UR6 ;  /* 0x00000006ff057e24 */ /* 0x000fe2000f8e00ff */
[----:B------:R-:W-:-:S06]  /*1900*/  UMOV UR6, UR42 ;  /* 0x0000002a00067c82 */ /* 0x000fcc0008000000 */
.L_x_25:
[----:B01----:R-:W-:Y:S05]  /*1910*/  @!P0 BRA `(.L_x_19) ;  /* 0x0000000000048947 */ /* 0x003fea0003800000 */
[----:B------:R-:W-:Y:S01]  /*1920*/  BPT.TRAP 0x1 ;  /* 0x000000040000795c */ /* 0x000fe20000300000 */
.L_x_19:
[----:B------:R-:W0:Y:S01]  /*1930*/  S2UR UR8, SR_CgaCtaId ;  /* 0x00000000000879c3 */ /* 0x000e220000008800 */
[----:B------:R-:W-:Y:S01]  /*1940*/  UMOV UR7, 0x400 ;  /* 0x0000040000077882 */ /* 0x000fe20000000000 */
[----:B------:R-:W-:Y:S01]  /*1950*/  SHF.L.U32 R3, R5, 0x1f, RZ ;  /* 0x0000001f05037819 */ /* 0x000fe200000006ff */
[----:B0-----:R-:W-:-:S04]  /*1960*/  ULEA UR7, UR8, UR7, 0x18 ;  /* 0x0000000708077291 */ /* 0x001fc8000f8ec03f */
[----:B------:R-:W-:-:S09]  /*1970*/  ULEA UR8, UR5, UR7, 0x3 ;  /* 0x0000000705087291 */ /* 0x000fd2000f8e183f */
[----:B------:R0:W1:Y:S01]  /*1980*/  SYNCS.PHASECHK.TRANS64.TRYWAIT P1, [UR8], R3 ;  /* 0x00000003ff0075a7 */ /* 0x0000620008020148 */
[----:B------:R-:W-:Y:S05]  /*1990*/  @!P0 BRA `(.L_x_20) ;  /* 0x0000000000048947 */ /* 0x000fea0003800000 */
[----:B------:R-:W-:Y:S01]  /*19a0*/  BPT.TRAP 0x1 ;  /* 0x000000040000795c */ /* 0x000fe20000300000 */
.L_x_20:
[----:B-1----:R-:W-:Y:S05]  /*19b0*/  @P1 BRA `(.L_x_21) ;  /* 0x0000000000081947 */ /* 0x002fea0003800000 */
[----:B------:R-:W1:Y:S02]  /*19c0*/  SYNCS.PHASECHK.TRANS64.TRYWAIT P1, [UR8], R3 ;  /* 0x00000003ff0075a7 */ /* 0x000e640008020148 */
[----:B-1----:R-:W-:Y:S05]  /*19d0*/  @!P1 BRA `(.L_x_22) ;  /* 0x0000004400909947 */ /* 0x002fea0003800000 */
.L_x_21:
[----:B------:R-:W-:Y:S01]  /*19e0*/  ULEA UR12, UR5, UR45, 0xb ;  /* 0x0000002d050c7291 */ /* 0x000fe2000f8e583f */
[----:B------:R-:W-:Y:S01]  /*19f0*/  WARPGROUP.ARRIVE ;  /* 0x00000000000079c5 */ /* 0x000fe20000000000 */
[----:B------:R-:W-:Y:S01]  /*1a00*/  ULEA UR13, UR5, UR4, 0xa ;  /* 0x00000004050d7291 */ /* 0x000fe2000f8e503f */
[----:B------:R-:W-:Y:S01]  /*1a10*/  UMOV UR9, 0x40000040 ;  /* 0x4000004000097882 */ /* 0x000fe20000000000 */
[----:B------:R-:W-:-:S03]  /*1a20*/  UMOV UR11, 0x40000040 ;  /* 0x40000040000b7882 */ /* 0x000fc60000000000 */
[----:B------:R-:W-:Y:S02]  /*1a30*/  UMOV UR8, UR12 ;  /* 0x0000000c00087c82 */ /* 0x000fe40008000000 */
[----:B------:R-:W-:Y:S02]  /*1a40*/  UMOV UR10, UR13 ;  /* 0x0000000d000a7c82 */ /* 0x000fe40008000000 */
[----:B------:R-:W-:Y:S01]  /*1a50*/  HGMMA.64x64x8.F32.TF32 R24, gdesc[UR8], R24, gsb0 ;  /* 0x04e00000081879f0 */ /* 0x000fe20008002818 */
[----:B------:R-:W-:Y:S02]  /*1a60*/  UIADD3 UR8, UR12, 0x2, URZ ;  /* 0x000000020c087890 */ /* 0x000fe4000fffe03f */
[----:B------:R-:W-:Y:S01]  /*1a70*/  UIADD3 UR10, UR13, 0x2, URZ ;  /* 0x000000020d0a7890 */ /* 0x000fe2000fffe03f */
[----:B------:R-:W-:Y:S01]  /*1a80*/  UMOV UR9, 0x40000040 ;  /* 0x4000004000097882 */ /* 0x000fe20000000000 */
[----:B------:R-:W-:Y:S01]  /*1a90*/  UMOV UR11, 0x40000040 ;  /* 0x40000040000b7882 */ /* 0x000fe20000000000 */
[----:B------:R-:W-:-:S02]  /*1aa0*/  WARPGROUP.DEPBAR.LE gsb0, 0x0 ;  /* 0x00008000000079c5 */ /* 0x000fc40000010000 */
        /* <DEDUP_REMOVED lines=46> */
[----:B------:R-:W-:Y:S01]  /*1d90*/  BPT.TRAP 0x1 ;  /* 0x000000040000795c */ /* 0x000fe20000300000 */
.L_x_23:
[----:B------:R-:W-:Y:S01]  /*1da0*/  ULEA UR7, UR6, UR7, 0x3 ;  /* 0x0000000706077291 */ /* 0x000fe2000f8e183f */
[----:B------:R-:W-:-:S03]  /*1db0*/  ISETP.GT.U32.AND P1, PT, R18, 0x1, PT ;  /* 0x000000011200780c */ /* 0x000fc60003f24070 */
[----:B------:R-:W-:-:S04]  /*1dc0*/  UIADD3 UR7, UR7, 0x18, URZ ;  /* 0x0000001807077890 */ /* 0x000fc8000fffe03f */
[----:B------:R-:W-:-:S09]  /*1dd0*/  UPRMT UR7, URZ, 0x654, UR7 ;  /* 0x000006543f077896 */ /* 0x000fd20008000007 */
[----:B------:R-:W-:Y:S01]  /*1de0*/  SYNCS.ARRIVE.TRANS64.RED.A1T0 RZ, [UR7], RZ ;  /* 0x000000ffffff79a7 */ /* 0x000fe20008100407 */
[----:B------:R-:W-:Y:S05]  /*1df0*/  @P1 BRA `(.L_x_24) ;  /* 0x0000000000041947 */ /* 0x000fea0003800000 */
[----:B------:R-:W-:Y:S01]  /*1e00*/  BPT.TRAP 0x1 ;  /* 0x000000040000795c */ /* 0x000fe20000300000 */
.L_x_24:
[----:B------:R-:W-:Y:S01]  /*1e10*/  UIADD3 UR5, UR5, 0x1, URZ ;  /* 0x0000000105057890 */ /* 0x000fe2000fffe03f */
[C---:B------:R-:W-:Y:S01]  /*1e20*/  ISETP.GT.AND P1, PT, R0.reuse, 0x1, PT ;  /* 0x000000010000780c */ /* 0x040fe20003f24270 */
[----:B------:R-:W-:Y:S01]  /*1e30*/  UIADD3 UR6, UR6, 0x1, URZ ;  /* 0x0000000106067890 */ /* 0x000fe2000fffe03f */
[----:B------:R-:W-:Y:S01]  /*1e40*/  VIADD R0, R0, 0xffffffff ;  /* 0xffffffff00007836 */ /* 0x000fe20000000000 */
[----:B------:R-:W-:Y:S02]  /*1e50*/  UISETP.NE.AND UP0, UPT, UR5, 0x3, UPT ;  /* 0x000000030500788c */ /* 0x000fe4000bf05270 */
[----:B------:R-:W-:Y:S02]  /*1e60*/  UISETP.NE.AND UP1, UPT, UR6, 0x3, UPT ;  /* 0x000000030600788c */ /* 0x000fe4000bf25270 */
[----:B------:R-:W-:Y:S02]  /*1e70*/  USEL UR7, URZ, 0x1, UP0 ;  /* 0x000000013f077887 */ /* 0x000fe40008000000 */
[----:B------:R-:W-:-:S02]  /*1e80*/  USEL UR5, UR5, URZ, UP0 ;  /* 0x0000003f05057287 */ /* 0x000fc40008000000 */
[----:B------:R-:W-:Y:S02]  /*1e90*/  USEL UR6, UR6, URZ, UP1 ;  /* 0x0000003f06067287 */ /* 0x000fe40008800000 */
[----:B------:R-:W-:Y:S01]  /*1ea0*/  LOP3.LUT R5, R5, UR7, RZ, 0x3c, !PT ;  /* 0x0000000705057c12 */ /* 0x000fe2000f8e3cff */
[----:B------:R-:W-:Y:S09]  /*1eb0*/  @P1 BRA `(.L_x_25) ;  /* 0xfffffff800941947 */ /* 0x000ff2000383ffff */
.L_x_18:
[----:B01----:R-:W0:Y:S02]  /*1ec0*/  LDC R0, c[0x0][0x28c] ;  /* 0x0000a300ff007b82 */ /* 0x003e240000000800 */
[----:B0-----:R-:W-:-:S13]  /*1ed0*/  ISETP.GE.AND P1, PT, R0, 0x1, PT ;  /* 0x000000010000780c */ /* 0x001fda0003f26270 */
[----:B------:R-:W-:Y:S05]  /*1ee0*/  @!P1 BRA `(.L_x_26) ;  /* 0x0000000000409947 */ /* 0x000fea0003800000 */
[----:B------:R-:W-:Y:S05]  /*1ef0*/  @!P0 BRA `(.L_x_27) ;  /* 0x0000000000048947 */ /* 0x000fea0003800000 */
[----:B------:R-:W-:Y:S01]  /*1f00*/  BPT.TRAP 0x1 ;  /* 0x000000040000795c */ /* 0x000fe20000300000 */
.L_x_27:
[----:B------:R-:W0:Y:S01]  /*1f10*/  S2UR UR7, SR_CgaCtaId ;  /* 0x00000000000779c3 */ /* 0x000e220000008800 */
[----:B------:R-:W-:Y:S01]  /*1f20*/  UIADD3 UR6, UR44, UR42, URZ ;  /* 0x0000002a2c067290 */ /* 0x000fe2000fffe03f */
[----:B------:R-:W-:-:S03]  /*1f30*/  ISETP.GT.U32.AND P0, PT, R18, 0x1, PT ;  /* 0x000000011200780c */ /* 0x000fc60003f04070 */
[----:B------:R-:W-:-:S04]  /*1f40*/  UIMAD.WIDE.U32 UR4, UR6, -0x55555555, URZ ;  /* 0xaaaaaaab060478a5 */ /* 0x000fc8000f8e003f */
[----:B------:R-:W-:-:S03]  /*1f50*/  USHF.R.U32.HI UR4, URZ, 0x1, UR5 ;  /* 0x000000013f047899 */ /* 0x000fc60008011605 */
[----:B------:R-:W-:Y:S01]  /*1f60*/  UMOV UR5, 0x400 ;  /* 0x0000040000057882 */ /* 0x000fe20000000000 */
[----:B------:R-:W-:Y:S02]  /*1f70*/  UIMAD UR6, UR4, -0x3, UR6 ;  /* 0xfffffffd040678a4 */ /* 0x000fe4000f8e0206 */
[----:B0-----:R-:W-:-:S04]  /*1f80*/  ULEA UR5, UR7, UR5, 0x18 ;  /* 0x0000000507057291 */ /* 0x001fc8000f8ec03f */
[----:B------:R-:W-:-:S04]  /*1f90*/  ULEA UR6, UR6, UR5, 0x3 ;  /* 0x0000000506067291 */ /* 0x000fc8000f8e183f */
[----:B------:R-:W-:-:S04]  /*1fa0*/  UIADD3 UR6, UR6, 0x18, URZ ;  /* 0x0000001806067890 */ /* 0x000fc8000fffe03f */
[----:B------:R-:W-:-:S09]  /*1fb0*/  UPRMT UR6, URZ, 0x654, UR6 ;  /* 0x000006543f067896 */ /* 0x000fd20008000006 */
[----:B------:R-:W-:Y:S01]  /*1fc0*/  SYNCS.ARRIVE.TRANS64.RED.A1T0 RZ, [UR6], RZ ;  /* 0x000000ffffff79a7 */ /* 0x000fe20008100406 */
[----:B------:R-:W-:Y:S05]  /*1fd0*/  @P0 BRA `(.L_x_26) ;  /* 0x0000000000040947 */ /* 0x000fea0003800000 */
[----:B------:R-:W-:Y:S01]  /*1fe0*/  BPT.TRAP 0x1 ;  /* 0x000000040000795c */ /* 0x000fe20000300000 */
.L_x_26:
[----:B------:R-:W-:Y:S01]  /*1ff0*/  IMAD.SHL.U32 R6, R68, 0x40, RZ ;  /* 0x0000004044067824 */ /* 0x000fe200078e00ff */
[----:B------:R-:W-:Y:S01]  /*2000*/  UIADD3 UR42, UR43, UR42, URZ ;  /* 0x0000002a2b2a7290 */ /* 0x000fe2000fffe03f */
[----:B------:R-:W-:Y:S01]  /*2010*/  SHF.R.S32.HI R9, RZ, 0x1f, R67 ;  /* 0x0000001fff097819 */ /* 0x000fe20000011443 */
[----:B------:R-:W-:Y:S01]  /*2020*/  UISETP.GE.U32.AND UP1, UPT, UR43, 0x3, UPT ;  /* 0x000000032b00788c */ /* 0x000fe2000bf26070 */
[----:B------:R-:W-:Y:S01]  /*2030*/  IMAD.SHL.U32 R8, R69, 0x80, RZ ;  /* 0x0000008045087824 */ /* 0x000fe200078e00ff */
[----:B------:R-:W-:Y:S01]  /*2040*/  ULDC UR7, c[0x0][0x288] ;  /* 0x0000a20000077ab9 */ /* 0x000fe20000000800 */
[C---:B------:R-:W-:Y:S01]  /*2050*/  LOP3.LUT R10, R6.reuse, 0x6, R61, 0xf8, !PT ;  /* 0x00000006060a7812 */ /* 0x040fe200078ef83d */
[----:B------:R-:W-:Y:S01]  /*2060*/  UISETP.GT.U32.AND UP0, UPT, UR42, 0x2, UPT ;  /* 0x000000022a00788c */ /* 0x000fe2000bf04070 */
[----:B------:R-:W-:Y:S01]  /*2070*/  ISETP.GE.AND P0, PT, R6, UR7, PT ;  /* 0x0000000706007c0c */ /* 0x000fe2000bf06270 */
[----:B------:R-:W-:Y:S01]  /*2080*/  ULDC.64 UR4, c[0x0][0x5d0] ;  /* 0x0001740000047ab9 */ /* 0x000fe20000000a00 */
[--C-:B------:R-:W-:Y:S01]  /*2090*/  SHF.R.S32.HI R11, RZ, 0x1f, R10.reuse ;  /* 0x0000001fff0b7819 */ /* 0x100fe2000001140a */
[----:B------:R-:W-:Y:S01]  /*20a0*/  ULDC UR10, c[0x0][0x284] ;  /* 0x0000a100000a7ab9 */ /* 0x000fe20000000800 */
[----:B------:R-:W-:Y:S01]  /*20b0*/  IMAD R0, R9, UR4, RZ ;  /* 0x0000000409007c24 */ /* 0x000fe2000f8e02ff */
[----:B------:R-:W-:Y:S01]  /*20c0*/  UISETP.LT.U32.AND UP0, UPT, UR43, 0x3, UP0 ;  /* 0x000000032b00788c */ /* 0x000fe20008701070 */
[----:B------:R-:W-:Y:S01]  /*20d0*/  ISETP.GE.OR P0, PT, R8, UR10, P0 ;  /* 0x0000000a08007c0c */ /* 0x000fe20008706670 */
[----:B------:R-:W-:Y:S01]  /*20e0*/  IMAD.WIDE.U32 R4, R67, UR4, R10 ;  /* 0x0000000443047c25 */ /* 0x000fe2000f8e000a */
[----:B------:R-:W-:Y:S01]  /*20f0*/  ULDC.64 UR8, c[0x0][0x5c8] ;  /* 0x0001720000087ab9 */ /* 0x000fe20000000a00 */
[----:B------:R-:W-:-:S02]  /*2100*/  USEL UR6, URZ, 0x1, !UP0 ;  /* 0x000000013f067887 */ /* 0x000fc4000c000000 */
[----:B------:R-:W-:Y:S01]  /*2110*/  IMAD R3, R67, UR5, R0 ;  /* 0x0000000543037c24 */ /* 0x000fe2000f8e0200 */
[----:B------:R-:W-:Y:S01]  /*2120*/  @UP1 UIMAD.WIDE.U32 UR4, UR42, -0x55555555, URZ ;  /* 0xaaaaaaab2a0418a5 */ /* 0x000fe2000f8e003f */
[----:B------:R-:W-:Y:S01]  /*2130*/  IMAD.WIDE R68, R69, 0x80, R22 ;  /* 0x0000008045447825 */ /* 0x000fe200078e0216 */
[----:B------:R-:W-:Y:S02]  /*2140*/  ULOP3.LUT UR40, UR40, UR6, URZ, 0x3c, !UPT ;  /* 0x0000000628287292 */ /* 0x000fe4000f8e3c3f */
[----:B------:R-:W-:Y:S01]  /*2150*/  @UP1 USHF.R.U32.HI UR4, URZ, 0x1, UR5 ;  /* 0x000000013f041899 */ /* 0x000fe20008011605 */
[----:B------:R-:W-:Y:S02]  /*2160*/  IMAD.IADD R5, R5, 0x1, R3 ;  /* 0x0000000105057824 */ /* 0x000fe400078e0203 */
[----:B------:R-:W-:Y:S01]  /*2170*/  IMAD R3, R69, UR8, RZ ;  /* 0x0000000845037c24 */ /* 0x000fe2000f8e02ff */
[----:B------:R-:W-:Y:S01]  /*2180*/  @UP1 ULOP3.LUT UR40, UR40, 0x1, UR4, 0x78, !UPT ;  /* 0x0000000128281892 */ /* 0x000fe2000f8e7804 */
[----:B------:R-:W-:-:S04]  /*2190*/  IMAD.WIDE.U32 R70, R68, UR8, R4 ;  /* 0x0000000844467c25 */ /* 0x000fc8000f8e0004 */
[----:B------:R-:W-:Y:S02]  /*21a0*/  IMAD R7, R68, UR9, R3 ;  /* 0x0000000944077c24 */ /* 0x000fe4000f8e0203 */
[----:B------:R-:W-:Y:S01]  /*21b0*/  IMAD.MOV.U32 R0, RZ, RZ, -0x1 ;  /* 0xffffffffff007424 */ /* 0x000fe200078e00ff */
[----:B------:R-:W-:Y:S06]  /*21c0*/  @P0 BRA `(.L_x_28) ;  /* 0x0000002000780947 */ /* 0x000fec0003800000 */
[----:B-----5:R-:W-:Y:S01]  /*21d0*/  FSETP.NEU.AND P1, PT, R56, RZ, PT ;  /* 0x000000ff3800720b */ /* 0x020fe20003f2d000 */
[----:B------:R-:W-:Y:S01]  /*21e0*/  IMAD.IADD R6, R60, 0x1, -R6 ;  /* 0x000000013c067824 */ /* 0x000fe200078e0a06 */
[----:B------:R-:W-:Y:S01]  /*21f0*/  BSSY B0, `(.L_x_28) ;  /* 0x000021b000007945 */ /* 0x000fe20003800000 */
[----:B------:R-:W-:Y:S02]  /*2200*/  IMAD.IADD R3, R65, 0x1, -R8 ;  /* 0x0000000141037824 */ /* 0x000fe400078e0a08 */
[----:B------:R-:W-:Y:S01]  /*2210*/  IMAD.IADD R81, R71, 0x1, R7 ;  /* 0x0000000147517824 */ /* 0x000fe200078e0207 */
[----:B------:R-:W-:-:S04]  /*2220*/  ISETP.GT.AND P0, PT, R6, RZ, PT ;  /* 0x000000ff0600720c */ /* 0x000fc80003f04270 */
[----:B------:R-:W-:-:S03]  /*2230*/  ISETP.GT.AND P2, PT, R3, RZ, P0 ;  /* 0x000000ff0300720c */ /* 0x000fc60000744270 */
[----:B------:R-:W-:Y:S10]  /*2240*/  @!P1 BRA `(.L_x_29) ;  /* 0x0000001400dc9947 */ /* 0x000ff40003800000 */
[----:B------:R-:W0:Y:S01]  /*2250*/  LDC.64 R74, c[0x0][0x5b8] ;  /* 0x00016e00ff4a7b82 */ /* 0x000e220000000a00 */
[----:B------:R-:W-:-:S07]  /*2260*/  ULDC.64 UR4, c[0x0][0x5c0] ;  /* 0x0001700000047ab9 */ /* 0x000fce0000000a00 */
[----:B------:R-:W1:Y:S08]  /*2270*/  LDC.64 R76, c[0x0][0x5b0] ;  /* 0x00016c00ff4c7b82 */ /* 0x000e700000000a00 */
[----:B------:R-:W2:Y:S01]  /*2280*/  LDC.64 R78, c[0x0][0x5a8] ;  /* 0x00016a00ff4e7b82 */ /* 0x000ea20000000a00 */
[-C--:B0-----:R-:W-:Y:S02]  /*2290*/  IMAD R4, R9, R74.reuse, RZ ;  /* 0x0000004a09047224 */ /* 0x081fe400078e02ff */
[----:B------:R-:W-:-:S04]  /*22a0*/  IMAD.WIDE.U32 R72, R67, R74, R10 ;  /* 0x0000004a43487225 */ /* 0x000fc800078e000a */
[----:B------:R-:W-:Y:S02]  /*22b0*/  IMAD R71, R67, R75, R4 ;  /* 0x0000004b43477224 */ /* 0x000fe400078e0204 */
[-C--:B-1----:R-:W-:Y:S02]  /*22c0*/  IMAD R4, R69, R76.reuse, RZ ;  /* 0x0000004c45047224 */ /* 0x082fe400078e02ff */
[----:B------:R-:W-:Y:S02]  /*22d0*/  IMAD.IADD R13, R73, 0x1, R71 ;  /* 0x00000001490d7824 */ /* 0x000fe400078e0247 */
[----:B------:R-:W-:Y:S02]  /*22e0*/  IMAD.MOV.U32 R12, RZ, RZ, R72 ;  /* 0x000000ffff0c7224 */ /* 0x000fe400078e0048 */
[C---:B------:R-:W-:Y:S02]  /*22f0*/  IMAD R69, R68.reuse, R77, R4 ;  /* 0x0000004d44457224 */ /* 0x040fe400078e0204 */
[----:B------:R-:W-:-:S04]  /*2300*/  IMAD.WIDE.U32 R4, R68, R76, R12 ;  /* 0x0000004c44047225 */ /* 0x000fc800078e000c */
[----:B------:R-:W-:Y:S01]  /*2310*/  IMAD.IADD R5, R5, 0x1, R69 ;  /* 0x0000000105057824 */ /* 0x000fe200078e0245 */
[----:B--2---:R-:W-:-:S04]  /*2320*/  LEA R14, P1, R4, R78, 0x2 ;  /* 0x0000004e040e7211 */ /* 0x004fc800078210ff */
[----:B------:R-:W-:-:S05]  /*2330*/  LEA.HI.X R15, R4, R79, R5, 0x2, P1 ;  /* 0x0000004f040f7211 */ /* 0x000fca00008f1405 */
[----:B------:R0:W2:Y:S01]  /*2340*/  @P2 LDG.E.LTC128B R7, desc[UR36][R14.64] ;  /* 0x000000240e072981 */ /* 0x0000a2000c1e1920 */
[----:B------:R-:W-:Y:S01]  /*2350*/  LEA R8, P3, R70, UR4, 0x2 ;  /* 0x0000000446087c11 */ /* 0x000fe2000f8610ff */
[----:B------:R-:W-:Y:S01]  /*2360*/  IMAD.WIDE.U32 R4, R68, R76, R10 ;  /* 0x0000004c44047225 */ /* 0x000fe200078e000a */
[----:B------:R-:W-:Y:S01]  /*2370*/  ISETP.GT.AND P1, PT, R6, 0x1, PT ;  /* 0x000000010600780c */ /* 0x000fe20003f24270 */
[----:B------:R-:W-:Y:S02]  /*2380*/  BSSY B1, `(.L_x_30) ;  /* 0x0000012000017945 */ /* 0x000fe40003800000 */
[----:B------:R-:W-:Y:S02]  /*2390*/  IMAD.IADD R5, R69, 0x1, R5 ;  /* 0x0000000145057824 */ /* 0x000fe400078e0205 */
[----:B------:R-:W-:Y:S01]  /*23a0*/  IMAD.WIDE.U32 R20, R67, R74, R4 ;  /* 0x0000004a43147225 */ /* 0x000fe200078e0004 */
[----:B0-----:R-:W-:-:S03]  /*23b0*/  SHF.L.U64.HI R15, R76, 0x3, R77 ;  /* 0x000000034c0f7819 */ /* 0x001fc6000001024d */
[----:B------:R-:W-:Y:S01]  /*23c0*/  IMAD.IADD R5, R71, 0x1, R21 ;  /* 0x0000000147057824 */ /* 0x000fe200078e0215 */
[----:B------:R-:W-:Y:S01]  /*23d0*/  LEA R4, P4, R20, R78, 0x2 ;  /* 0x0000004e14047211 */ /* 0x000fe200078810ff */
[----:B------:R-:W-:-:S03]  /*23e0*/  IMAD.SHL.U32 R14, R76, 0x8, RZ ;  /* 0x000000084c0e7824 */ /* 0x000fc600078e00ff */
[----:B------:R-:W-:Y:S01]  /*23f0*/  LEA.HI.X R5, R20, R79, R5, 0x2, P4 ;  /* 0x0000004f14057211 */ /* 0x000fe200020f1405 */
[----:B------:R-:W-:Y:S01]  /*2400*/  IMAD.WIDE.U32 R20, R68, R76, R14 ;  /* 0x0000004c44147225 */ /* 0x000fe200078e000e */
[----:B--2---:R-:W-:-:S05]  /*2410*/  LOP3.LUT R9, R7, 0xffffe000, RZ, 0xc0, !PT ;  /* 0xffffe00007097812 */ /* 0x004fca00078ec0ff */
[----:B------:R-:W-:-:S04]  /*2420*/  FMUL R9, R9, R56 ;  /* 0x0000003809097220 */ /* 0x000fc80000400000 */
[----:B------:R-:W-:Y:S01]  /*2430*/  FFMA R75, R24, R19, R9 ;  /* 0x00000013184b7223 */ /* 0x000fe20000000009 */
[----:B------:R-:W-:Y:S02]  /*2440*/  LEA.HI.X R9, R70, UR5, R81, 0x2, P3 ;  /* 0x0000000546097c11 */ /* 0x000fe400098f1451 */
[----:B------:R-:W-:Y:S02]  /*2450*/  ISETP.GT.AND P3, PT, R3, RZ, P1 ;  /* 0x000000ff0300720c */ /* 0x000fe40000f64270 */
[----:B------:R-:W-:-:S05]  /*2460*/  F2FP.TF32.F32.PACK_B R75, R75 ;  /* 0x0000004bff4b723e */ /* 0x000fca00024050ff */
[----:B------:R0:W-:Y:S06]  /*2470*/  @P2 STG.E desc[UR36][R8.64], R75 ;  /* 0x0000004b08002986 */ /* 0x0001ec000c101924 */
[----:B------:R-:W-:Y:S05]  /*2480*/  @!P3 BRA `(.L_x_31) ;  /* 0x000000000004b947 */ /* 0x000fea0003800000 */
[----:B------:R1:W5:Y:S02]  /*2490*/  LDG.E.LTC128B R7, desc[UR36][R4.64+0x4] ;  /* 0x0000042404077981 */ /* 0x000364000c1e1920 */
.L_x_31:
[----:B------:R-:W-:Y:S05]  /*24a0*/  BSYNC B1 ;  /* 0x0000000000017941 */ /* 0x000fea0003800000 */
.L_x_30:
[----:B-----5:R-:W-:Y:S01]  /*24b0*/  LOP3.LUT R15, R7, 0xffffe000, RZ, 0xc0, !PT ;  /* 0xffffe000070f7812 */ /* 0x020fe200078ec0ff */
[----:B------:R-:W-:Y:S01]  /*24c0*/  IMAD.IADD R69, R69, 0x1, R21 ;  /* 0x0000000145457824 */ /* 0x000fe200078e0215 */
[----:B------:R-:W-:Y:S01]  /*24d0*/  IADD3 R72, P2, R72, R20, RZ ;  /* 0x0000001448487210 */ /* 0x000fe20007f5e0ff */
[----:B------:R-:W-:Y:S01]  /*24e0*/  IMAD.MOV.U32 R24, RZ, RZ, R7 ;  /* 0x000000ffff187224 */ /* 0x000fe200078e0007 */
[----:B------:R-:W-:Y:S01]  /*24f0*/  ISETP.GT.AND P0, PT, R3, 0x8, P0 ;  /* 0x000000080300780c */ /* 0x000fe20000704270 */
[----:B------:R-:W-:Y:S02]  /*2500*/  FMUL R12, R15, R56 ;  /* 0x000000380f0c7220 */ /* 0x000fe40000400000 */
[----:B------:R-:W-:Y:S01]  /*2510*/  IMAD.X R13, R69, 0x1, R13, P2 ;  /* 0x00000001450d7824 */ /* 0x000fe200010e060d */
[----:B------:R-:W-:Y:S01]  /*2520*/  LEA R14, P2, R72, R78, 0x2 ;  /* 0x0000004e480e7211 */ /* 0x000fe200078410ff */
[----:B------:R-:W-:-:S03]  /*2530*/  FFMA R25, R25, R19, R12 ;  /* 0x0000001319197223 */ /* 0x000fc6000000000c */
[----:B------:R-:W-:Y:S02]  /*2540*/  LEA.HI.X R15, R72, R79, R13, 0x2, P2 ;  /* 0x0000004f480f7211 */ /* 0x000fe400010f140d */
[----:B------:R-:W-:-:S05]  /*2550*/  F2FP.TF32.F32.PACK_B R25, R25 ;  /* 0x00000019ff19723e */ /* 0x000fca00024050ff */
[----:B------:R2:W-:Y:S04]  /*2560*/  @P3 STG.E desc[UR36][R8.64+0x4], R25 ;  /* 0x0000041908003986 */ /* 0x0005e8000c101924 */
[----:B------:R-:W3:Y:S01]  /*2570*/  @P0 LDG.E.LTC128B R24, desc[UR36][R14.64] ;  /* 0x000000240e180981 */ /* 0x000ee2000c1e1920 */
[----:B------:R-:W-:Y:S01]  /*2580*/  IADD3 R20, P2, R10, R20, RZ ;  /* 0x000000140a147210 */ /* 0x000fe20007f5e0ff */
[----:B------:R-:W-:Y:S01]  /*2590*/  BSSY B1, `(.L_x_32) ;  /* 0x0000011000017945 */ /* 0x000fe20003800000 */
[----:B------:R-:W-:-:S03]  /*25a0*/  ISETP.GT.AND P1, PT, R3, 0x8, P1 ;  /* 0x000000080300780c */ /* 0x000fc60000f24270 */
[----:B------:R-:W-:Y:S01]  /*25b0*/  IMAD.X R21, R11, 0x1, R69, P2 ;  /* 0x000000010b157824 */ /* 0x000fe200010e0645 */
[C---:B------:R-:W-:Y:S02]  /*25c0*/  SHF.L.U64.HI R11, R57.reuse, 0x2, R58 ;  /* 0x00000002390b7819 */ /* 0x040fe4000001023a */
[----:B------:R-:W-:Y:S01]  /*25d0*/  LEA R12, P2, R57, R8, 0x2 ;  /* 0x00000008390c7211 */ /* 0x000fe200078410ff */
[----:B------:R-:W-:-:S04]  /*25e0*/  IMAD.WIDE.U32 R20, R67, R74, R20 ;  /* 0x0000004a43147225 */ /* 0x000fc800078e0014 */
[----:B------:R-:W-:Y:S01]  /*25f0*/  IMAD.X R13, R11, 0x1, R9, P2 ;  /* 0x000000010b0d7824 */ /* 0x000fe200010e0609 */
[----:B------:R-:W-:Y:S02]  /*2600*/  LEA R10, P3, R20, R78, 0x2 ;  /* 0x0000004e140a7211 */ /* 0x000fe400078610ff */
[----:B---3--:R-:W-:-:S05]  /*2610*/  LOP3.LUT R7, R24, 0xffffe000, RZ, 0xc0, !PT ;  /* 0xffffe00018077812 */ /* 0x008fca00078ec0ff */
[----:B------:R-:W-:-:S04]  /*2620*/  FMUL R7, R7, R56 ;  /* 0x0000003807077220 */ /* 0x000fc80000400000 */
[----:B------:R-:W-:Y:S01]  /*2630*/  FFMA R67, R26, R19, R7 ;  /* 0x000000131a437223 */ /* 0x000fe20000000007 */
[----:B------:R-:W-:-:S04]  /*2640*/  IMAD.IADD R7, R71, 0x1, R21 ;  /* 0x0000000147077824 */ /* 0x000fc800078e0215 */
[----:B------:R-:W-:Y:S02]  /*2650*/  F2FP.TF32.F32.PACK_B R67, R67 ;  /* 0x00000043ff43723e */ /* 0x000fe400024050ff */
[----:B------:R-:W-:-:S03]  /*2660*/  LEA.HI.X R11, R20, R79, R7, 0x2, P3 ;  /* 0x0000004f140b7211 */ /* 0x000fc600018f1407 */
[----:B------:R2:W-:Y:S01]  /*2670*/  @P0 STG.E desc[UR36][R12.64], R67 ;  /* 0x000000430c000986 */ /* 0x0005e2000c101924 */
[----:B------:R-:W-:Y:S05]  /*2680*/  @!P1 BRA `(.L_x_33) ;  /* 0x0000000000049947 */ /* 0x000fea0003800000 */
[----:B------:R3:W5:Y:S02]  /*2690*/  LDG.E.LTC128B R24, desc[UR36][R10.64+0x4] ;  /* 0x000004240a187981 */ /* 0x000764000c1e1920 */
.L_x_33:
[----:B------:R-:W-:Y:S05]  /*26a0*/  BSYNC B1 ;  /* 0x0000000000017941 */ /* 0x000fea0003800000 */
.L_x_32:
[----:B-----5:R-:W-:Y:S01]  /*26b0*/  LOP3.LUT R7, R24, 0xffffe000, RZ, 0xc0, !PT ;  /* 0xffffe00018077812 */ /* 0x020fe200078ec0ff */
[----:B------:R-:W-:Y:S01]  /*26c0*/  BSSY B1, `(.L_x_34) ;  /* 0x0000009000017945 */ /* 0x000fe20003800000 */
[----:B------:R-:W-:-:S03]  /*26d0*/  ISETP.GT.AND P0, PT, R6, 0x8, PT ;  /* 0x000000080600780c */ /* 0x000fc60003f04270 */
[----:B------:R-:W-:Y:S01]  /*26e0*/  FMUL R14, R7, R56 ;  /* 0x00000038070e7220 */ /* 0x000fe20000400000 */
[----:B------:R-:W-:-:S03]  /*26f0*/  ISETP.GT.AND P2, PT, R3, RZ, P0 ;  /* 0x000000ff0300720c */ /* 0x000fc60000744270 */
[----:B------:R-:W-:-:S05]  /*2700*/  FFMA R27, R27, R19, R14 ;  /* 0x000000131b1b7223 */ /* 0x000fca000000000e */
[----:B------:R-:W-:-:S05]  /*2710*/  F2FP.TF32.F32.PACK_B R27, R27 ;  /* 0x0000001bff1b723e */ /* 0x000fca00024050ff */
[----:B------:R4:W-:Y:S01]  /*2720*/  @P1 STG.E desc[UR36][R12.64+0x4], R27 ;  /* 0x0000041b0c001986 */ /* 0x0009e2000c101924 */
[----:B------:R-:W-:Y:S05]  /*2730*/  @!P2 BRA `(.L_x_35) ;  /* 0x000000000004a947 */ /* 0x000fea0003800000 */
[----:B------:R0:W5:Y:S02]  /*2740*/  LDG.E.LTC128B R24, desc[UR36][R4.64+0x20] ;  /* 0x0000202404187981 */ /* 0x000164000c1e1920 */
.L_x_35:
[----:B------:R-:W-:Y:S05]  /*2750*/  BSYNC B1 ;  /* 0x0000000000017941 */ /* 0x000fea0003800000 */
.L_x_34:
        /* <DEDUP_REMOVED lines=10> */
.L_x_37:
[----:B------:R-:W-:Y:S05]  /*2800*/  BSYNC B1 ;  /* 0x0000000000017941 */ /* 0x000fea0003800000 */
.L_x_36:
[----:B0----5:R-:W-:Y:S01]  /*2810*/  LOP3.LUT R7, R24, 0xffffe000, RZ, 0xc0, !PT ;  /* 0xffffe00018077812 */ /* 0x021fe200078ec0ff */
[----:B------:R-:W-:Y:S01]  /*2820*/  BSSY B1, `(.L_x_38) ;  /* 0x0000008000017945 */ /* 0x000fe20003800000 */
[----:B------:R-:W-:-:S03]  /*2830*/  ISETP.GT.AND P0, PT, R3, 0x8, P0 ;  /* 0x000000080300780c */ /* 0x000fc60000704270 */
[----:B------:R-:W-:-:S04]  /*2840*/  FMUL R14, R7, R56 ;  /* 0x00000038070e7220 */ /* 0x000fc80000400000 */
[----:B------:R-:W-:-:S05]  /*2850*/  FFMA R29, R29, R19, R14 ;  /* 0x000000131d1d7223 */ /* 0x000fca000000000e */
[----:B------:R-:W-:-:S05]  /*2860*/  F2FP.TF32.F32.PACK_B R29, R29 ;  /* 0x0000001dff1d723e */ /* 0x000fca00024050ff */
[----:B------:R0:W-:Y:S01]  /*2870*/  @P3 STG.E desc[UR36][R8.64+0x24], R29 ;  /* 0x0000241d08003986 */ /* 0x0001e2000c101924 */
[----:B------:R-:W-:Y:S05]  /*2880*/  @!P0 BRA `(.L_x_39) ;  /* 0x0000000000048947 */ /* 0x000fea0003800000 */
[----:B------:R0:W5:Y:S02]  /*2890*/  LDG.E.LTC128B R24, desc[UR36][R10.64+0x20] ;  /* 0x000020240a187981 */ /* 0x000164000c1e1920 */
.L_x_39:
[----:B------:R-:W-:Y:S05]  /*28a0*/  BSYNC B1 ;  /* 0x0000000000017941 */ /* 0x000fea0003800000 */
.L_x_38:
[----:B-----5:R-:W-:Y:S01]  /*28b0*/  LOP3.LUT R7, R24, 0xffffe000, RZ, 0xc0, !PT ;  /* 0xffffe00018077812 */ /* 0x020fe200078ec0ff */
        /* <DEDUP_REMOVED lines=8> */
.L_x_41:
[----:B------:R-:W-:Y:S05]  /*2940*/  BSYNC B1 ;  /* 0x0000000000017941 */ /* 0x000fea0003800000 */
.L_x_40:
[----:B0----5:R-:W-:Y:S01]  /*2950*/  LOP3.LUT R7, R24, 0xffffe000, RZ, 0xc0, !PT ;  /* 0xffffe00018077812 */ /* 0x021fe200078ec0ff */
        /* <DEDUP_REMOVED lines=9> */
.L_x_43:
[----:B------:R-:W-:Y:S05]  /*29f0*/  BSYNC B1 ;  /* 0x0000000000017941 */ /* 0x000fea0003800000 */
.L_x_42:
        /* <DEDUP_REMOVED lines=10> */
.L_x_45:
[----:B------:R-:W-:Y:S05]  /*2aa0*/  BSYNC B1 ;  /* 0x0000000000017941 */ /* 0x000fea0003800000 */
.L_x_44:
        /* <DEDUP_REMOVED lines=9> */
.L_x_47:
[----:B------:R-:W-:Y:S05]  /*2b40*/  BSYNC B1 ;  /* 0x0000000000017941 */ /* 0x000fea0003800000 */
.L_x_46:
        /* <DEDUP_REMOVED lines=9> */
.L_x_49:
[----:B------:R-:W-:Y:S05]  /*2be0*/  BSYNC B1 ;  /* 0x0000000000017941 */ /* 0x000fea0003800000 */
.L_x_48:
        /* <DEDUP_REMOVED lines=10> */
.L_x_51:
[----:B------:R-:W-:Y:S05]  /*2c90*/  BSYNC B1 ;  /* 0x0000000000017941 */ /* 0x000fea0003800000 */
.L_x_50:
        /* <DEDUP_REMOVED lines=10> */
.L_x_53:
[----:B------:R-:W-:Y:S05]  /*2d40*/  BSYNC B1 ;  /* 0x0000000000017941 */ /* 0x000fea0003800000 */
.L_x_52:
        /* <DEDUP_REMOVED lines=9> */
.L_x_55:
[----:B------:R-:W-:Y:S05]  /*2de0*/  BSYNC B1 ;  /* 0x0000000000017941 */ /* 0x000fea0003800000 */
.L_x_54:
        /* <DEDUP_REMOVED lines=9> */
.L_x_57:
[----:B------:R-:W-:Y:S05]  /*2e80*/  BSYNC B1 ;  /* 0x0000000000017941 */ /* 0x000fea0003800000 */
.L_x_56:
        /* <DEDUP_REMOVED lines=10> */
.L_x_59:
[----:B------:R-:W-:Y:S05]  /*2f30*/  BSYNC B1 ;  /* 0x0000000000017941 */ /* 0x000fea0003800000 */
.L_x_58:
        /* <DEDUP_REMOVED lines=10> */
.L_x_61:
[----:B------:R-:W-:Y:S05]  /*2fe0*/  BSYNC B1 ;  /* 0x0000000000017941 */ /* 0x000fea0003800000 */
.L_x_60:
        /* <DEDUP_REMOVED lines=9> */
.L_x_63:
[----:B------:R-:W-:Y:S05]  /*3080*/  BSYNC B1 ;  /* 0x0000000000017941 */ /* 0x000fea0003800000 */
.L_x_62:
        /* <DEDUP_REMOVED lines=9> */
.L_x_65:
[----:B------:R-:W-:Y:S05]  /*3120*/  BSYNC B1 ;  /* 0x0000000000017941 */ /* 0x000fea0003800000 */
.L_x_64:
        /* <DEDUP_REMOVED lines=10> */
.L_x_67:
[----:B------:R-:W-:Y:S05]  /*31d0*/  BSYNC B1 ;  /* 0x0000000000017941 */ /* 0x000fea0003800000 */
.L_x_66:
        /* <DEDUP_REMOVED lines=10> */
.L_x_69:
[----:B------:R-:W-:Y:S05]  /*3280*/  BSYNC B1 ;  /* 0x0000000000017941 */ /* 0x000fea0003800000 */
.L_x_68:
        /* <DEDUP_REMOVED lines=9> */
.L_x_71:
[----:B------:R-:W-:Y:S05]  /*3320*/  BSYNC B1 ;  /* 0x0000000000017941 */ /* 0x000fea0003800000 */
.L_x_70:
        /* <DEDUP_REMOVED lines=9> */
.L_x_73:
[----:B------:R-:W-:Y:S05]  /*33c0*/  BSYNC B1 ;  /* 0x0000000000017941 */ /* 0x000fea0003800000 */
.L_x_72:
        /* <DEDUP_REMOVED lines=10> */
.L_x_75:
[----:B------:R-:W-:Y:S05]  /*3470*/  BSYNC B1 ;  /* 0x0000000000017941 */ /* 0x000fea0003800000 */
.L_x_74:
        /* <DEDUP_REMOVED lines=10> */
.L_x_77:
[----:B------:R-:W-:Y:S05]  /*3520*/  BSYNC B1 ;  /* 0x0000000000017941 */ /* 0x000fea0003800000 */
.L_x_76:
        /* <DEDUP_REMOVED lines=9> */
.L_x_79:
[----:B------:R-:W-:Y:S05]  /*35c0*/  BSYNC B1 ;  /* 0x0000000000017941 */ /* 0x000fea0003800000 */
.L_x_78:
        /* <DEDUP_REMOVED lines=9> */
.L_x_81:
[----:B------:R-:W-:Y:S05]  /*3660*/  BSYNC B1 ;  /* 0x0000000000017941 */ /* 0x000fea0003800000 */
.L_x_80:
        /* <DEDUP_REMOVED lines=10> */
.L_x_83:
[----:B------:R-:W-:Y:S05]  /*3710*/  BSYNC B1 ;  /* 0x0000000000017941 */ /* 0x000fea0003800000 */
.L_x_82:
[----:B-----5:R-:W-:Y:S01]  /*3720*/  LOP3.LUT R7, R24, 0xffffe000, RZ, 0xc0, !PT ;  /* 0xffffe00018077812 */ /* 0x020fe200078ec0ff */
[----:B------:R-:W-:Y:S01]  /*3730*/  BSSY B1, `(.L_x_84) ;  /* 0x000000b000017945 */ /* 0x000fe20003800000 */
[----:B------:R-:W-:Y:S01]  /*3740*/  ISETP.GT.AND P1, PT, R6, 0x39, PT ;  /* 0x000000390600780c */ /* 0x000fe20003f24270 */
[----:B------:R-:W-:Y:S02]  /*3750*/  @P2 IMAD.MOV.U32 R6, RZ, RZ, R8 ;  /* 0x000000ffff062224 */ /* 0x000fe400078e0008 */
[----:B------:R-:W-:Y:S01]  /*3760*/  FMUL R7, R7, R56 ;  /* 0x0000003807077220 */ /* 0x000fe20000400000 */
[----:B------:R-:W-:-:S03]  /*3770*/  ISETP.GT.AND P3, PT, R3, RZ, P1 ;  /* 0x000000ff0300720c */ /* 0x000fc60000f64270 */
[----:B------:R-:W-:Y:S01]  /*3780*/  FFMA R15, R52, R19, R7 ;  /* 0x00000013340f7223 */ /* 0x000fe20000000007 */
[----:B------:R-:W-:-:S04]  /*3790*/  @P2 IMAD.MOV.U32 R7, RZ, RZ, R9 ;  /* 0x000000ffff072224 */ /* 0x000fc800078e0009 */
[----:B------:R-:W-:-:S05]  /*37a0*/  F2FP.TF32.F32.PACK_B R15, R15 ;  /* 0x0000000fff0f723e */ /* 0x000fca00024050ff */
[----:B------:R0:W-:Y:S01]  /*37b0*/  @P2 STG.E desc[UR36][R6.64+0xe0], R15 ;  /* 0x0000e00f06002986 */ /* 0x0001e2000c101924 */
[----:B------:R-:W-:Y:S05]  /*37c0*/  @!P3 BRA `(.L_x_85) ;  /* 0x000000000004b947 */ /* 0x000fea0003800000 */
[----:B------:R0:W5:Y:S02]  /*37d0*/  LDG.E.LTC128B R24, desc[UR36][R4.64+0xe4] ;  /* 0x0000e42404187981 */ /* 0x000164000c1e1920 */
.L_x_85:
[----:B------:R-:W-:Y:S05]  /*37e0*/  BSYNC B1 ;  /* 0x0000000000017941 */ /* 0x000fea0003800000 */
.L_x_84:
[----:B01---5:R-:W-:Y:S01]  /*37f0*/  LOP3.LUT R5, R24, 0xffffe000, RZ, 0xc0, !PT ;  /* 0xffffe00018057812 */ /* 0x023fe200078ec0ff */
        /* <DEDUP_REMOVED lines=8> */
.L_x_87:
[----:B------:R-:W-:Y:S05]  /*3880*/  BSYNC B1 ;  /* 0x0000000000017941 */ /* 0x000fea0003800000 */
.L_x_86:
[----:B-----5:R-:W-:Y:S01]  /*3890*/  LOP3.LUT R5, R24, 0xffffe000, RZ, 0xc0, !PT ;  /* 0xffffe00018057812 */ /* 0x020fe200078ec0ff */
[----:B------:R-:W-:Y:S01]  /*38a0*/  @P0 IMAD.MOV.U32 R4, RZ, RZ, R12 ;  /* 0x000000ffff040224 */ /* 0x000fe200078e000c */
[----:B------:R-:W-:Y:S01]  /*38b0*/  ISETP.GT.AND P1, PT, R3, 0x8, P1 ;  /* 0x000000080300780c */ /* 0x000fe20000f24270 */
[----:B------:R-:W-:Y:S02]  /*38c0*/  BSSY B1, `(.L_x_88) ;  /* 0x0000008000017945 */ /* 0x000fe40003800000 */
[----:B------:R-:W-:-:S04]  /*38d0*/  FMUL R5, R5, R56 ;  /* 0x0000003805057220 */ /* 0x000fc80000400000 */
[----:B------:R-:W-:Y:S01]  /*38e0*/  FFMA R7, R54, R19, R5 ;  /* 0x0000001336077223 */ /* 0x000fe20000000005 */
[----:B------:R-:W-:-:S04]  /*38f0*/  @P0 IMAD.MOV.U32 R5, RZ, RZ, R13 ;  /* 0x000000ffff050224 */ /* 0x000fc800078e000d */
[----:B------:R-:W-:-:S05]  /*3900*/  F2FP.TF32.F32.PACK_B R7, R7 ;  /* 0x00000007ff07723e */ /* 0x000fca00024050ff */
[----:B------:R0:W-:Y:S01]  /*3910*/  @P0 STG.E desc[UR36][R4.64+0xe0], R7 ;  /* 0x0000e00704000986 */ /* 0x0001e2000c101924 */
[----:B------:R-:W-:Y:S05]  /*3920*/  @!P1 BRA `(.L_x_89) ;  /* 0x0000000000049947 */ /* 0x000fea0003800000 */
[----:B------:R0:W5:Y:S02]  /*3930*/  LDG.E.LTC128B R24, desc[UR36][R10.64+0xe4] ;  /* 0x0000e4240a187981 */ /* 0x000164000c1e1920 */
.L_x_89:
[----:B------:R-:W-:Y:S05]  /*3940*/  BSYNC B1 ;  /* 0x0000000000017941 */ /* 0x000fea0003800000 */
.L_x_88:
[----:B------:R-:W-:Y:S05]  /*3950*/  @!P1 BRA `(.L_x_90) ;  /* 0x0000000800909947 */ /* 0x000fea0003800000 */
[----:B-----5:R-:W-:-:S05]  /*3960*/  LOP3.LUT R3, R24, 0xffffe000, RZ, 0xc0, !PT ;  /* 0xffffe00018037812 */ /* 0x020fca00078ec0ff */
[----:B0-----:R-:W-:-:S04]  /*3970*/  FMUL R4, R3, R56 ;  /* 0x0000003803047220 */ /* 0x001fc80000400000 */
[----:B------:R-:W-:-:S05]  /*3980*/  FFMA R55, R55, R19, R4 ;  /* 0x0000001337377223 */ /* 0x000fca0000000004 */
[----:B------:R-:W-:-:S05]  /*3990*/  F2FP.TF32.F32.PACK_B R55, R55 ;  /* 0x00000037ff37723e */ /* 0x000fca00024050ff */
[----:B------:R0:W-:Y:S01]  /*39a0*/  STG.E desc[UR36][R12.64+0xe4], R55 ;  /* 0x0000e4370c007986 */ /* 0x0001e2000c101924 */
[----:B------:R-:W-:Y:S05]  /*39b0*/  BRA `(.L_x_90) ;  /* 0x0000000800787947 */ /* 0x000fea0003800000 */
.L_x_29:
[----:B------:R-:W-:Y:S01]  /*39c0*/  ISETP.GT.AND P4, PT, R6, 0x1, PT ;  /* 0x000000010600780c */ /* 0x000fe20003f84270 */
[----:B------:R-:W-:Y:S01]  /*39d0*/  ULDC.64 UR4, c[0x0][0x5c0] ;  /* 0x0001700000047ab9 */ /* 0x000fe20000000a00 */
[-C--:B------:R-:W-:Y:S01]  /*39e0*/  FMUL R7, R24, R19.reuse ;  /* 0x0000001318077220 */ /* 0x080fe20000400000 */
[----:B------:R-:W-:Y:S01]  /*39f0*/  LEA R4, P3, R70, UR4, 0x2 ;  /* 0x0000000446047c11 */ /* 0x000fe2000f8610ff */
[-C--:B------:R-:W-:Y:S01]  /*3a00*/  FMUL R25, R25, R19.reuse ;  /* 0x0000001319197220 */ /* 0x080fe20000400000 */
[----:B------:R-:W-:Y:S01]  /*3a10*/  ISETP.GT.AND P1, PT, R3, RZ, P4 ;  /* 0x000000ff0300720c */ /* 0x000fe20002724270 */
[-C--:B------:R-:W-:Y:S01]  /*3a20*/  FMUL R11, R26, R19.reuse ;  /* 0x000000131a0b7220 */ /* 0x080fe20000400000 */
[----:B------:R-:W-:Y:S01]  /*3a30*/  LEA.HI.X R5, R70, UR5, R81, 0x2, P3 ;  /* 0x0000000546057c11 */ /* 0x000fe200098f1451 */
[----:B------:R-:W-:Y:S01]  /*3a40*/  FMUL R27, R27, R19 ;  /* 0x000000131b1b7220 */ /* 0x000fe20000400000 */
[----:B------:R-:W-:Y:S01]  /*3a50*/  F2FP.TF32.F32.PACK_B R7, R7 ;  /* 0x00000007ff07723e */ /* 0x000fe200024050ff */
[----:B------:R-:W-:Y:S01]  /*3a60*/  FMUL R29, R29, R19 ;  /* 0x000000131d1d7220 */ /* 0x000fe20000400000 */
[----:B------:R-:W-:Y:S01]  /*3a70*/  F2FP.TF32.F32.PACK_B R25, R25 ;  /* 0x00000019ff19723e */ /* 0x000fe200024050ff */
[-C--:B------:R-:W-:Y:S01]  /*3a80*/  FMUL R31, R31, R19.reuse ;  /* 0x000000131f1f7220 */ /* 0x080fe20000400000 */
[C---:B------:R-:W-:Y:S01]  /*3a90*/  SHF.L.U64.HI R9, R57.reuse, 0x2, R58 ;  /* 0x0000000239097819 */ /* 0x040fe2000001023a */
[----:B------:R0:W-:Y:S01]  /*3aa0*/  @P2 STG.E desc[UR36][R4.64], R7 ;  /* 0x0000000704002986 */ /* 0x0001e2000c101924 */
[----:B------:R-:W-:Y:S01]  /*3ab0*/  LEA R8, P3, R57, R4, 0x2 ;  /* 0x0000000439087211 */ /* 0x000fe200078610ff */
[-C--:B------:R-:W-:Y:S01]  /*3ac0*/  FMUL R13, R32, R19.reuse ;  /* 0x00000013200d7220 */ /* 0x080fe20000400000 */
[C---:B------:R-:W-:Y:S01]  /*3ad0*/  ISETP.GT.AND P2, PT, R6.reuse, 0x8, PT ;  /* 0x000000080600780c */ /* 0x040fe20003f44270 */
[----:B------:R-:W-:Y:S01]  /*3ae0*/  @P1 STG.E desc[UR36][R4.64+0x4], R25 ;  /* 0x0000041904001986 */ /* 0x000fe2000c101924 */
[----:B------:R-:W-:Y:S01]  /*3af0*/  ISETP.GT.AND P1, PT, R6, 0x9, PT ;  /* 0x000000090600780c */ /* 0x000fe20003f24270 */
[----:B------:R-:W-:Y:S01]  /*3b00*/  IMAD.X R9, R9, 0x1, R5, P3 ;  /* 0x0000000109097824 */ /* 0x000fe200018e0605 */
[----:B------:R-:W-:Y:S01]  /*3b10*/  ISETP.GT.AND P0, PT, R3, 0x8, P0 ;  /* 0x000000080300780c */ /* 0x000fe20000704270 */
[-C--:B------:R-:W-:Y:S01]  /*3b20*/  FMUL R33, R33, R19.reuse ;  /* 0x0000001321217220 */ /* 0x080fe20000400000 */
[----:B------:R-:W-:Y:S01]  /*3b30*/  ISETP.GT.AND P4, PT, R3, 0x8, P4 ;  /* 0x000000080300780c */ /* 0x000fe20002784270 */
[-C--:B------:R-:W-:Y:S01]  /*3b40*/  FMUL R35, R35, R19.reuse ;  /* 0x0000001323237220 */ /* 0x080fe20000400000 */
[C---:B------:R-:W-:Y:S01]  /*3b50*/  ISETP.GT.AND P5, PT, R3.reuse, RZ, P2 ;  /* 0x000000ff0300720c */ /* 0x040fe200017a4270 */
[-C--:B0-----:R-:W-:Y:S01]  /*3b60*/  FMUL R7, R28, R19.reuse ;  /* 0x000000131c077220 */ /* 0x081fe20000400000 */
[----:B------:R-:W-:Y:S01]  /*3b70*/  ISETP.GT.AND P3, PT, R3, RZ, P1 ;  /* 0x000000ff0300720c */ /* 0x000fe20000f64270 */
[----:B------:R-:W-:Y:S01]  /*3b80*/  FMUL R37, R37, R19 ;  /* 0x0000001325257220 */ /* 0x000fe20000400000 */
[----:B------:R-:W-:Y:S01]  /*3b90*/  F2FP.TF32.F32.PACK_B R11, R11 ;  /* 0x0000000bff0b723e */ /* 0x000fe200024050ff */
[----:B------:R-:W-:Y:S01]  /*3ba0*/  FMUL R39, R39, R19 ;  /* 0x0000001327277220 */ /* 0x000fe20000400000 */
[----:B------:R-:W-:Y:S01]  /*3bb0*/  F2FP.TF32.F32.PACK_B R27, R27 ;  /* 0x0000001bff1b723e */ /* 0x000fe200024050ff */
[----:B------:R-:W-:Y:S01]  /*3bc0*/  FMUL R41, R41, R19 ;  /* 0x0000001329297220 */ /* 0x000fe20000400000 */
[----:B------:R-:W-:Y:S01]  /*3bd0*/  F2FP.TF32.F32.PACK_B R7, R7 ;  /* 0x00000007ff07723e */ /* 0x000fe200024050ff */
[----:B------:R0:W-:Y:S01]  /*3be0*/  @P0 STG.E desc[UR36][R8.64], R11 ;  /* 0x0000000b08000986 */ /* 0x0001e2000c101924 */
[----:B------:R-:W-:Y:S01]  /*3bf0*/  F2FP.TF32.F32.PACK_B R29, R29 ;  /* 0x0000001dff1d723e */ /* 0x000fe200024050ff */
[-C--:B------:R-:W-:Y:S01]  /*3c00*/  FMUL R43, R43, R19.reuse ;  /* 0x000000132b2b7220 */ /* 0x080fe20000400000 */
[C---:B------:R-:W-:Y:S01]  /*3c10*/  ISETP.GT.AND P0, PT, R6.reuse, 0x10, PT ;  /* 0x000000100600780c */ /* 0x040fe20003f04270 */
[----:B------:R-:W-:Y:S01]  /*3c20*/  @P4 STG.E desc[UR36][R8.64+0x4], R27 ;  /* 0x0000041b08004986 */ /* 0x000fe2000c101924 */
[----:B------:R-:W-:Y:S01]  /*3c30*/  ISETP.GT.AND P2, PT, R3, 0x8, P2 ;  /* 0x000000080300780c */ /* 0x000fe20001744270 */
[-C--:B------:R-:W-:Y:S01]  /*3c40*/  FMUL R45, R45, R19.reuse ;  /* 0x000000132d2d7220 */ /* 0x080fe20000400000 */
[C---:B------:R-:W-:Y:S01]  /*3c50*/  ISETP.GT.AND P1, PT, R3.reuse, 0x8, P1 ;  /* 0x000000080300780c */ /* 0x040fe20000f24270 */
[----:B------:R1:W-:Y:S01]  /*3c60*/  @P5 STG.E desc[UR36][R4.64+0x20], R7 ;  /* 0x0000200704005986 */ /* 0x0003e2000c101924 */
[----:B------:R-:W-:Y:S01]  /*3c70*/  ISETP.GT.AND P5, PT, R3, RZ, P0 ;  /* 0x000000ff0300720c */ /* 0x000fe200007a4270 */
[----:B------:R-:W-:Y:S01]  /*3c80*/  FMUL R47, R47, R19 ;  /* 0x000000132f2f7220 */ /* 0x000fe20000400000 */
[----:B------:R-:W-:Y:S01]  /*3c90*/  F2FP.TF32.F32.PACK_B R31, R31 ;  /* 0x0000001fff1f723e */ /* 0x000fe200024050ff */
[----:B------:R-:W-:Y:S01]  /*3ca0*/  @P3 STG.E desc[UR36][R4.64+0x24], R29 ;  /* 0x0000241d04003986 */ /* 0x000fe2000c101924 */
[----:B------:R-:W-:Y:S01]  /*3cb0*/  ISETP.GT.AND P3, PT, R6, 0x11, PT ;  /* 0x000000110600780c */ /* 0x000fe20003f64270 */
[----:B0-----:R-:W-:Y:S01]  /*3cc0*/  FMUL R11, R30, R19 ;  /* 0x000000131e0b7220 */ /* 0x001fe20000400000 */
[----:B------:R-:W-:Y:S01]  /*3cd0*/  F2FP.TF32.F32.PACK_B R13, R13 ;  /* 0x0000000dff0d723e */ /* 0x000fe200024050ff */
[-C--:B------:R-:W-:Y:S01]  /*3ce0*/  FMUL R49, R49, R19.reuse ;  /* 0x0000001331317220 */ /* 0x080fe20000400000 */
[----:B------:R-:W-:Y:S01]  /*3cf0*/  ISETP.GT.AND P4, PT, R3, RZ, P3 ;  /* 0x000000ff0300720c */ /* 0x000fe20001f84270 */
[----:B------:R-:W-:Y:S01]  /*3d00*/  FMUL R15, R50, R19 ;  /* 0x00000013320f7220 */ /* 0x000fe20000400000 */
[----:B------:R-:W-:Y:S01]  /*3d10*/  F2FP.TF32.F32.PACK_B R11, R11 ;  /* 0x0000000bff0b723e */ /* 0x000fe200024050ff */
[----:B-1----:R-:W-:Y:S01]  /*3d20*/  FMUL R7, R34, R19 ;  /* 0x0000001322077220 */ /* 0x002fe20000400000 */
[----:B------:R-:W-:Y:S01]  /*3d30*/  F2FP.TF32.F32.PACK_B R33, R33 ;  /* 0x00000021ff21723e */ /* 0x000fe200024050ff */
[-C--:B------:R-:W-:Y:S01]  /*3d40*/  FMUL R51, R51, R19.reuse ;  /* 0x0000001333337220 */ /* 0x080fe20000400000 */
[----:B------:R-:W-:Y:S01]  /*3d50*/  ISETP.GT.AND P0, PT, R3, 0x8, P0 ;  /* 0x000000080300780c */ /* 0x000fe20000704270 */
[----:B------:R0:W-:Y:S01]  /*3d60*/  @P2 STG.E desc[UR36][R8.64+0x20], R11 ;  /* 0x0000200b08002986 */ /* 0x0001e2000c101924 */
[----:B------:R-:W-:Y:S01]  /*3d70*/  ISETP.GT.AND P2, PT, R6, 0x19, PT ;  /* 0x000000190600780c */ /* 0x000fe20003f44270 */
[----:B------:R-:W-:Y:S01]  /*3d80*/  FMUL R21, R52, R19 ;  /* 0x0000001334157220 */ /* 0x000fe20000400000 */
[----:B------:R-:W-:Y:S01]  /*3d90*/  F2FP.TF32.F32.PACK_B R7, R7 ;  /* 0x00000007ff07723e */ /* 0x000fe200024050ff */
[----:B------:R-:W-:Y:S01]  /*3da0*/  @P1 STG.E desc[UR36][R8.64+0x24], R31 ;  /* 0x0000241f08001986 */ /* 0x000fe2000c101924 */
[----:B------:R-:W-:Y:S01]  /*3db0*/  ISETP.GT.AND P1, PT, R6, 0x18, PT ;  /* 0x000000180600780c */ /* 0x000fe20003f24270 */
[----:B------:R-:W-:Y:S01]  /*3dc0*/  FMUL R53, R53, R19 ;  /* 0x0000001335357220 */ /* 0x000fe20000400000 */
[----:B------:R-:W-:Y:S01]  /*3dd0*/  F2FP.TF32.F32.PACK_B R35, R35 ;  /* 0x00000023ff23723e */ /* 0x000fe200024050ff */
[----:B------:R1:W-:Y:S01]  /*3de0*/  @P5 STG.E desc[UR36][R4.64+0x40], R13 ;  /* 0x0000400d04005986 */ /* 0x0003e2000c101924 */
[----:B------:R-:W-:Y:S01]  /*3df0*/  ISETP.GT.AND P5, PT, R3, RZ, P1 ;  /* 0x000000ff0300720c */ /* 0x000fe20000fa4270 */
[----:B------:R-:W-:Y:S01]  /*3e00*/  FMUL R55, R55, R19 ;  /* 0x0000001337377220 */ /* 0x000fe20000400000 */
[----:B------:R-:W-:Y:S01]  /*3e10*/  F2FP.TF32.F32.PACK_B R37, R37 ;  /* 0x00000025ff25723e */ /* 0x000fe200024050ff */
[----:B------:R-:W-:Y:S01]  /*3e20*/  @P4 STG.E desc[UR36][R4.64+0x44], R33 ;  /* 0x0000442104004986 */ /* 0x000fe2000c101924 */
[C---:B------:R-:W-:Y:S01]  /*3e30*/  ISETP.GT.AND P4, PT, R3.reuse, 0x8, P3 ;  /* 0x000000080300780c */ /* 0x040fe20001f84270 */
[----:B0-----:R-:W-:Y:S01]  /*3e40*/  FMUL R11, R36, R19 ;  /* 0x00000013240b7220 */ /* 0x001fe20000400000 */
[----:B------:R-:W-:Y:S01]  /*3e50*/  ISETP.GT.AND P3, PT, R3, RZ, P2 ;  /* 0x000000ff0300720c */ /* 0x000fe20001764270 */
[----:B------:R0:W-:Y:S01]  /*3e60*/  @P0 STG.E desc[UR36][R8.64+0x40], R7 ;  /* 0x0000400708000986 */ /* 0x0001e2000c101924 */
[----:B------:R-:W-:-:S02]  /*3e70*/  ISETP.GT.AND P0, PT, R6, 0x20, PT ;  /* 0x000000200600780c */ /* 0x000fc40003f04270 */
[----:B------:R-:W-:Y:S01]  /*3e80*/  F2FP.TF32.F32.PACK_B R11, R11 ;  /* 0x0000000bff0b723e */ /* 0x000fe200024050ff */
[----:B-1----:R-:W-:Y:S01]  /*3e90*/  FMUL R13, R40, R19 ;  /* 0x00000013280d7220 */ /* 0x002fe20000400000 */
[C---:B------:R-:W-:Y:S02]  /*3ea0*/  ISETP.GT.AND P1, PT, R3.reuse, 0x8, P1 ;  /* 0x000000080300780c */ /* 0x040fe40000f24270 */
[----:B------:R-:W-:Y:S02]  /*3eb0*/  F2FP.TF32.F32.PACK_B R39, R39 ;  /* 0x00000027ff27723e */ /* 0x000fe400024050ff */
[----:B------:R-:W-:Y:S01]  /*3ec0*/  F2FP.TF32.F32.PACK_B R13, R13 ;  /* 0x0000000dff0d723e */ /* 0x000fe200024050ff */
[----:B------:R-:W-:Y:S01]  /*3ed0*/  @P4 STG.E desc[UR36][R8.64+0x44], R35 ;  /* 0x0000442308004986 */ /* 0x000fe2000c101924 */
[C---:B------:R-:W-:Y:S01]  /*3ee0*/  ISETP.GT.AND P4, PT, R3.reuse, 0x8, P2 ;  /* 0x000000080300780c */ /* 0x040fe20001784270 */
[----:B0-----:R-:W-:Y:S01]  /*3ef0*/  FMUL R7, R38, R19 ;  /* 0x0000001326077220 */ /* 0x001fe20000400000 */
[----:B------:R-:W-:Y:S01]  /*3f00*/  ISETP.GT.AND P2, PT, R6, 0x21, PT ;  /* 0x000000210600780c */ /* 0x000fe20003f44270 */
[----:B------:R0:W-:Y:S01]  /*3f10*/  @P5 STG.E desc[UR36][R4.64+0x60], R11 ;  /* 0x0000600b04005986 */ /* 0x0001e2000c101924 */
[----:B------:R-:W-:-:S02]  /*3f20*/  ISETP.GT.AND P5, PT, R3, RZ, P0 ;  /* 0x000000ff0300720c */ /* 0x000fc400007a4270 */
[----:B------:R-:W-:Y:S01]  /*3f30*/  F2FP.TF32.F32.PACK_B R7, R7 ;  /* 0x00000007ff07723e */ /* 0x000fe200024050ff */
[----:B------:R-:W-:Y:S01]  /*3f40*/  @P3 STG.E desc[UR36][R4.64+0x64], R37 ;  /* 0x0000642504003986 */ /* 0x000fe2000c101924 */
[C---:B------:R-:W-:Y:S02]  /*3f50*/  ISETP.GT.AND P3, PT, R3.reuse, RZ, P2 ;  /* 0x000000ff0300720c */ /* 0x040fe40001764270 */
[----:B------:R-:W-:Y:S01]  /*3f60*/  F2FP.TF32.F32.PACK_B R41, R41 ;  /* 0x00000029ff29723e */ /* 0x000fe200024050ff */
[----:B------:R1:W-:Y:S01]  /*3f70*/  @P1 STG.E desc[UR36][R8.64+0x60], R7 ;  /* 0x0000600708001986 */ /* 0x0003e2000c101924 */
[----:B------:R-:W-:Y:S02]  /*3f80*/  ISETP.GT.AND P0, PT, R3, 0x8, P0 ;  /* 0x000000080300780c */ /* 0x000fe40000704270 */
[----:B------:R-:W-:Y:S01]  /*3f90*/  F2FP.TF32.F32.PACK_B R43, R43 ;  /* 0x0000002bff2b723e */ /* 0x000fe200024050ff */
[----:B------:R-:W-:Y:S01]  /*3fa0*/  @P4 STG.E desc[UR36][R8.64+0x64], R39 ;  /* 0x0000642708004986 */ /* 0x000fe2000c101924 */
[----:B------:R-:W-:Y:S01]  /*3fb0*/  ISETP.GT.AND P4, PT, R6, 0x28, PT ;  /* 0x000000280600780c */ /* 0x000fe20003f84270 */
[----:B0-----:R-:W-:Y:S01]  /*3fc0*/  FMUL R11, R44, R19 ;  /* 0x000000132c0b7220 */ /* 0x001fe20000400000 */
[----:B------:R-:W-:Y:S01]  /*3fd0*/  F2FP.TF32.F32.PACK_B R45, R45 ;  /* 0x0000002dff2d723e */ /* 0x000fe200024050ff */
[----:B------:R0:W-:Y:S01]  /*3fe0*/  @P5 STG.E desc[UR36][R4.64+0x80], R13 ;  /* 0x0000800d04005986 */ /* 0x0001e2000c101924 */
[----:B------:R-:W-:-:S02]  /*3ff0*/  ISETP.GT.AND P5, PT, R6, 0x29, PT ;  /* 0x000000290600780c */ /* 0x000fc40003fa4270 */
[----:B------:R-:W-:Y:S01]  /*4000*/  F2FP.TF32.F32.PACK_B R11, R11 ;  /* 0x0000000bff0b723e */ /* 0x000fe200024050ff */
[----:B------:R-:W-:Y:S01]  /*4010*/  @P3 STG.E desc[UR36][R4.64+0x84], R41 ;  /* 0x0000842904003986 */ /* 0x000fe2000c101924 */
[C---:B------:R-:W-:Y:S01]  /*4020*/  ISETP.GT.AND P3, PT, R3.reuse, 0x8, P2 ;  /* 0x000000080300780c */ /* 0x040fe20001764270 */
[-C--:B-1----:R-:W-:Y:S01]  /*4030*/  FMUL R7, R42, R19.reuse ;  /* 0x000000132a077220 */ /* 0x082fe20000400000 */
[C---:B------:R-:W-:Y:S02]  /*4040*/  ISETP.GT.AND P2, PT, R3.reuse, RZ, P4 ;  /* 0x000000ff0300720c */ /* 0x040fe40002744270 */
[C---:B------:R-:W-:Y:S02]  /*4050*/  ISETP.GT.AND P1, PT, R3.reuse, RZ, P5 ;  /* 0x000000ff0300720c */ /* 0x040fe40002f24270 */
[----:B------:R-:W-:Y:S01]  /*4060*/  ISETP.GT.AND P4, PT, R3, 0x8, P4 ;  /* 0x000000080300780c */ /* 0x000fe20002784270 */
[----:B0-----:R-:W-:Y:S01]  /*4070*/  FMUL R13, R46, R19 ;  /* 0x000000132e0d7220 */ /* 0x001fe20000400000 */
[----:B------:R-:W-:-:S02]  /*4080*/  F2FP.TF32.F32.PACK_B R7, R7 ;  /* 0x00000007ff07723e */ /* 0x000fc400024050ff */
[----:B------:R-:W-:Y:S02]  /*4090*/  ISETP.GT.AND P5, PT, R3, 0x8, P5 ;  /* 0x000000080300780c */ /* 0x000fe40002fa4270 */
[----:B------:R-:W-:Y:S01]  /*40a0*/  F2FP.TF32.F32.PACK_B R13, R13 ;  /* 0x0000000dff0d723e */ /* 0x000fe200024050ff */
[----:B------:R0:W-:Y:S01]  /*40b0*/  @P0 STG.E desc[UR36][R8.64+0x80], R7 ;  /* 0x0000800708000986 */ /* 0x0001e2000c101924 */
[C---:B------:R-:W-:Y:S02]  /*40c0*/  ISETP.GT.AND P0, PT, R6.reuse, 0x39, PT ;  /* 0x000000390600780c */ /* 0x040fe40003f04270 */
[----:B------:R-:W-:Y:S01]  /*40d0*/  F2FP.TF32.F32.PACK_B R47, R47 ;  /* 0x0000002fff2f723e */ /* 0x000fe200024050ff */
[----:B------:R-:W-:Y:S01]  /*40e0*/  @P3 STG.E desc[UR36][R8.64+0x84], R43 ;  /* 0x0000842b08003986 */ /* 0x000fe2000c101924 */
[C---:B------:R-:W-:Y:S02]  /*40f0*/  ISETP.GT.AND P3, PT, R6.reuse, 0x30, PT ;  /* 0x000000300600780c */ /* 0x040fe40003f64270 */
[----:B------:R-:W-:Y:S01]  /*4100*/  F2FP.TF32.F32.PACK_B R49, R49 ;  /* 0x00000031ff31723e */ /* 0x000fe200024050ff */
[----:B------:R1:W-:Y:S01]  /*4110*/  @P2 STG.E desc[UR36][R4.64+0xa0], R11 ;  /* 0x0000a00b04002986 */ /* 0x0003e2000c101924 */
[----:B------:R-:W-:-:S02]  /*4120*/  ISETP.GT.AND P2, PT, R6, 0x31, PT ;  /* 0x000000310600780c */ /* 0x000fc40003f44270 */
[----:B------:R-:W-:Y:S01]  /*4130*/  F2FP.TF32.F32.PACK_B R15, R15 ;  /* 0x0000000fff0f723e */ /* 0x000fe200024050ff */
[----:B------:R-:W-:Y:S01]  /*4140*/  @P1 STG.E desc[UR36][R4.64+0xa4], R45 ;  /* 0x0000a42d04001986 */ /* 0x000fe2000c101924 */
[----:B------:R-:W-:Y:S01]  /*4150*/  ISETP.GT.AND P1, PT, R6, 0x38, PT ;  /* 0x000000380600780c */ /* 0x000fe20003f24270 */
[----:B------:R-:W-:Y:S01]  /*4160*/  @P4 IMAD.MOV.U32 R6, RZ, RZ, R8 ;  /* 0x000000ffff064224 */ /* 0x000fe200078e0008 */
[----:B------:R-:W-:Y:S01]  /*4170*/  F2FP.TF32.F32.PACK_B R51, R51 ;  /* 0x00000033ff33723e */ /* 0x000fe200024050ff */
[----:B0-----:R-:W-:Y:S01]  /*4180*/  @P4 IMAD.MOV.U32 R7, RZ, RZ, R9 ;  /* 0x000000ffff074224 */ /* 0x001fe200078e0009 */
[----:B------:R-:W-:Y:S02]  /*4190*/  F2FP.TF32.F32.PACK_B R21, R21 ;  /* 0x00000015ff15723e */ /* 0x000fe400024050ff */
[----:B------:R-:W-:Y:S01]  /*41a0*/  F2FP.TF32.F32.PACK_B R53, R53 ;  /* 0x00000035ff35723e */ /* 0x000fe200024050ff */
[----:B-1----:R-:W-:Y:S01]  /*41b0*/  FMUL R11, R48, R19 ;  /* 0x00000013300b7220 */ /* 0x002fe20000400000 */
[----:B------:R0:W-:Y:S01]  /*41c0*/  @P4 STG.E desc[UR36][R6.64+0xa0], R13 ;  /* 0x0000a00d06004986 */ /* 0x0001e2000c101924 */
[----:B------:R-:W-:-:S02]  /*41d0*/  ISETP.GT.AND P4, PT, R3, RZ, P3 ;  /* 0x000000ff0300720c */ /* 0x000fc40001f84270 */
[----:B------:R-:W-:Y:S02]  /*41e0*/  ISETP.GT.AND P3, PT, R3, 0x8, P3 ;  /* 0x000000080300780c */ /* 0x000fe40001f64270 */
[----:B------:R-:W-:Y:S02]  /*41f0*/  F2FP.TF32.F32.PACK_B R11, R11 ;  /* 0x0000000bff0b723e */ /* 0x000fe400024050ff */
[----:B------:R-:W-:Y:S01]  /*4200*/  F2FP.TF32.F32.PACK_B R55, R55 ;  /* 0x00000037ff37723e */ /* 0x000fe200024050ff */
[----:B0-----:R-:W-:Y:S02]  /*4210*/  @P5 IMAD.MOV.U32 R6, RZ, RZ, R8 ;  /* 0x000000ffff065224 */ /* 0x001fe400078e0008 */
[----:B------:R-:W-:Y:S01]  /*4220*/  FMUL R13, R54, R19 ;  /* 0x00000013360d7220 */ /* 0x000fe20000400000 */
[----:B------:R-:W-:-:S04]  /*4230*/  @P5 IMAD.MOV.U32 R7, RZ, RZ, R9 ;  /* 0x000000ffff075224 */ /* 0x000fc800078e0009 */
[----:B------:R-:W-:Y:S01]  /*4240*/  F2FP.TF32.F32.PACK_B R13, R13 ;  /* 0x0000000dff0d723e */ /* 0x000fe200024050ff */
[----:B------:R0:W-:Y:S01]  /*4250*/  @P5 STG.E desc[UR36][R6.64+0xa4], R47 ;  /* 0x0000a42f06005986 */ /* 0x0001e2000c101924 */
[C---:B------:R-:W-:Y:S02]  /*4260*/  ISETP.GT.AND P5, PT, R3.reuse, RZ, P2 ;  /* 0x000000ff0300720c */ /* 0x040fe400017a4270 */
[C---:B------:R-:W-:Y:S01]  /*4270*/  ISETP.GT.AND P2, PT, R3.reuse, 0x8, P2 ;  /* 0x000000080300780c */ /* 0x040fe20001744270 */
[----:B------:R-:W-:Y:S01]  /*4280*/  @P4 STG.E desc[UR36][R4.64+0xc0], R11 ;  /* 0x0000c00b04004986 */ /* 0x000fe2000c101924 */
[C---:B------:R-:W-:Y:S02]  /*4290*/  ISETP.GT.AND P4, PT, R3.reuse, RZ, P1 ;  /* 0x000000ff0300720c */ /* 0x040fe40000f84270 */
[----:B------:R-:W-:Y:S01]  /*42a0*/  ISETP.GT.AND P1, PT, R3, 0x8, P1 ;  /* 0x000000080300780c */ /* 0x000fe20000f24270 */
[----:B0-----:R-:W-:-:S06]  /*42b0*/  @P3 IMAD.MOV.U32 R6, RZ, RZ, R8 ;  /* 0x000000ffff063224 */ /* 0x001fcc00078e0008 */
[----:B------:R-:W-:Y:S01]  /*42c0*/  @P5 STG.E desc[UR36][R4.64+0xc4], R49 ;  /* 0x0000c43104005986 */ /* 0x000fe2000c101924 */
[C---:B------:R-:W-:Y:S01]  /*42d0*/  ISETP.GT.AND P5, PT, R3.reuse, RZ, P0 ;  /* 0x000000ff0300720c */ /* 0x040fe200007a4270 */
[----:B------:R-:W-:Y:S01]  /*42e0*/  @P3 IMAD.MOV.U32 R7, RZ, RZ, R9 ;  /* 0x000000ffff073224 */ /* 0x000fe200078e0009 */
[----:B------:R-:W-:-:S04]  /*42f0*/  ISETP.GT.AND P0, PT, R3, 0x8, P0 ;  /* 0x000000080300780c */ /* 0x000fc80000704270 */
[----:B------:R0:W-:Y:S02]  /*4300*/  @P3 STG.E desc[UR36][R6.64+0xc0], R15 ;  /* 0x0000c00f06003986 */ /* 0x0001e4000c101924 */
[----:B0-----:R-:W-:Y:S02]  /*4310*/  @P2 IMAD.MOV.U32 R6, RZ, RZ, R8 ;  /* 0x000000ffff062224 */ /* 0x001fe400078e0008 */
[----:B------:R-:W-:-:S05]  /*4320*/  @P2 IMAD.MOV.U32 R7, RZ, RZ, R9 ;  /* 0x000000ffff072224 */ /* 0x000fca00078e0009 */
[----:B------:R-:W-:Y:S04]  /*4330*/  @P2 STG.E desc[UR36][R6.64+0xc4], R51 ;  /* 0x0000c43306002986 */ /* 0x000fe8000c101924 */
[----:B------:R-:W-:Y:S04]  /*4340*/  @P4 STG.E desc[UR36][R4.64+0xe0], R21 ;  /* 0x0000e01504004986 */ /* 0x000fe8000c101924 */
[----:B------:R0:W-:Y:S02]  /*4350*/  @P5 STG.E desc[UR36][R4.64+0xe4], R53 ;  /* 0x0000e43504005986 */ /* 0x0001e4000c101924 */
[----:B0-----:R-:W-:-:S02]  /*4360*/  @P1 IMAD.MOV.U32 R4, RZ, RZ, R8 ;  /* 0x000000ffff041224 */ /* 0x001fc400078e0008 */
[----:B------:R-:W-:-:S05]  /*4370*/  @P1 IMAD.MOV.U32 R5, RZ, RZ, R9 ;  /* 0x000000ffff051224 */ /* 0x000fca00078e0009 */
[----:B------:R0:W-:Y:S04]  /*4380*/  @P1 STG.E desc[UR36][R4.64+0xe0], R13 ;  /* 0x0000e00d04001986 */ /* 0x0001e8000c101924 */
[----:B------:R0:W-:Y:S02]  /*4390*/  @P0 STG.E desc[UR36][R8.64+0xe4], R55 ;  /* 0x0000e43708000986 */ /* 0x0001e4000c101924 */
.L_x_90:
[----:B------:R-:W-:Y:S05]  /*43a0*/  BSYNC B0 ;  /* 0x0000000000007941 */ /* 0x000fea0003800000 */
.L_x_28:
[----:B------:R-:W-:Y:S01]  /*43b0*/  IADD3 R16, P0, R16, UR38, RZ ;  /* 0x0000002610107c10 */ /* 0x000fe2000ff1e0ff */
[----:B------:R-:W-:Y:S01]  /*43c0*/  ULDC.64 UR4, c[0x0][0x650] ;  /* 0x0001940000047ab9 */ /* 0x000fe20000000a00 */
[----:B------:R-:W-:Y:S01]  /*43d0*/  PRMT R3, RZ, 0x7610, R3 ;  /* 0x00007610ff037816 */ /* 0x000fe20000000003 */
[----:B------:R-:W-:Y:S01]  /*43e0*/  IMAD.MOV.U32 R68, RZ, RZ, -0x1 ;  /* 0xffffffffff447424 */ /* 0x000fe200078e00ff */
[----:B------:R-:W-:Y:S01]  /*43f0*/  IADD3.X R17, R17, UR41, RZ, P0, !PT ;  /* 0x0000002911117c10 */ /* 0x000fe200087fe4ff */
[----:B--2---:R-:W-:Y:S01]  /*4400*/  IMAD.MOV.U32 R67, RZ, RZ, -0x1 ;  /* 0xffffffffff437424 */ /* 0x004fe200078e00ff */
[----:B------:R-:W-:-:S04]  /*4410*/  ISETP.GE.U32.AND P0, PT, R16, UR4, PT ;  /* 0x0000000410007c0c */ /* 0x000fc8000bf06070 */
[----:B------:R-:W-:-:S13]  /*4420*/  ISETP.GE.U32.AND.EX P0, PT, R17, UR5, PT, P0 ;  /* 0x0000000511007c0c */ /* 0x000fda000bf06100 */
[----:B------:R-:W-:Y:S05]  /*4430*/  @P0 BRA `(.L_x_91) ;  /* 0x00000004004c0947 */ /* 0x000fea0003800000 */
[----:B01-3--:R-:W0:Y:S01]  /*4440*/  LDC.64 R10, c[0x0][0x628] ;  /* 0x00018a00ff0a7b82 */ /* 0x00be220000000a00 */
[----:B----4-:R-:W1:Y:S01]  /*4450*/  S2R R12, SR_CTAID.X ;  /* 0x00000000000c7919 */ /* 0x010e620000002500 */
[----:B------:R-:W-:Y:S02]  /*4460*/  IMAD.MOV.U32 R8, RZ, RZ, R16 ;  /* 0x000000ffff087224 */ /* 0x000fe400078e0010 */
[----:B------:R-:W-:Y:S01]  /*4470*/  IMAD.MOV.U32 R9, RZ, RZ, R17 ;  /* 0x000000ffff097224 */ /* 0x000fe200078e0011 */
[----:B------:R-:W2:Y:S03]  /*4480*/  S2R R20, SR_CTAID.Y ;  /* 0x0000000000147919 */ /* 0x000ea60000002600 */
[----:B------:R-:W3:Y:S08]  /*4490*/  LDC R0, c[0x0][0x630] ;  /* 0x00018c00ff007b82 */ /* 0x000ef00000000800 */
[----:B------:R-:W4:Y:S01]  /*44a0*/  LDC.64 R14, c[0x0][0x620] ;  /* 0x00018800ff0e7b82 */ /* 0x000f220000000a00 */
[----:B0-----:R-:W-:-:S04]  /*44b0*/  ISETP.NE.U32.AND P0, PT, R10, RZ, PT ;  /* 0x000000ff0a00720c */ /* 0x001fc80003f05070 */
[----:B------:R-:W-:-:S13]  /*44c0*/  ISETP.NE.AND.EX P0, PT, R11, RZ, PT, P0 ;  /* 0x000000ff0b00720c */ /* 0x000fda0003f05300 */
[----:B-1234-:R-:W-:Y:S05]  /*44d0*/  @!P0 BRA `(.L_x_92) ;  /* 0x0000000000288947 */ /* 0x01efea0003800000 */
        /* <DEDUP_REMOVED lines=10> */
.L_x_92:
[-CC-:B------:R-:W-:Y:S01]  /*4580*/  SHF.R.U64 R67, R8, R0.reuse, R9.reuse ;  /* 0x0000000008437219 */ /* 0x180fe20000001209 */
[----:B------:R-:W0:Y:S01]  /*4590*/  LDC.64 R26, c[0x0][0x640] ;  /* 0x00019000ff1a7b82 */ /* 0x000e220000000a00 */
[----:B------:R-:W-:Y:S01]  /*45a0*/  SHF.R.U32.HI R0, RZ, R0, R9 ;  /* 0x00000000ff007219 */ /* 0x000fe20000011609 */
[----:B------:R-:W-:Y:S01]  /*45b0*/  ULDC UR4, c[0x0][0x150] ;  /* 0x0000540000047ab9 */ /* 0x000fe20000000800 */
[----:B------:R-:W-:Y:S02]  /*45c0*/  IADD3 R3, P0, RZ, -R67, RZ ;  /* 0x80000043ff037210 */ /* 0x000fe40007f1e0ff */
[----:B------:R-:W-:-:S03]  /*45d0*/  I2FP.F32.U32 R7, R12 ;  /* 0x0000000c00077245 */ /* 0x000fc60000201000 */
[----:B------:R-:W1:Y:S01]  /*45e0*/  LDC R6, c[0x0][0x618] ;  /* 0x00018600ff067b82 */ /* 0x000e620000000800 */
[----:B------:R-:W-:Y:S02]  /*45f0*/  IMAD.X R5, RZ, RZ, ~R0, P0 ;  /* 0x000000ffff057224 */ /* 0x000fe400000e0e00 */
[----:B------:R-:W-:Y:S01]  /*4600*/  FMUL R7, R7, UR4 ;  /* 0x0000000407077c20 */ /* 0x000fe20008400000 */
[----:B------:R-:W-:Y:S01]  /*4610*/  ULDC UR4, c[0x0][0x154] ;  /* 0x0000550000047ab9 */ /* 0x000fe20000000800 */
[-C--:B------:R-:W-:Y:S02]  /*4620*/  IMAD R0, R5, R14.reuse, RZ ;  /* 0x0000000e05007224 */ /* 0x080fe400078e02ff */
[C---:B------:R-:W-:Y:S01]  /*4630*/  IMAD.WIDE.U32 R4, R3.reuse, R14, R16 ;  /* 0x0000000e03047225 */ /* 0x040fe200078e0010 */
[----:B------:R-:W2:Y:S01]  /*4640*/  LDC R8, c[0x0][0x608] ;  /* 0x00018200ff087b82 */ /* 0x000ea20000000800 */
[----:B------:R-:W3:Y:S02]  /*4650*/  F2I.U32.TRUNC.NTZ R7, R7 ;  /* 0x0000000700077305 */ /* 0x000ee4000020f000 */
[----:B------:R-:W-:Y:S01]  /*4660*/  IMAD R3, R3, R15, R0 ;  /* 0x0000000f03037224 */ /* 0x000fe200078e0200 */
[----:B------:R-:W-:-:S03]  /*4670*/  I2FP.F32.U32 R0, R20 ;  /* 0x0000001400007245 */ /* 0x000fc60000201000 */
[----:B------:R-:W-:Y:S01]  /*4680*/  IMAD.IADD R3, R5, 0x1, R3 ;  /* 0x0000000105037824 */ /* 0x000fe200078e0203 */
[----:B------:R-:W4:Y:S01]  /*4690*/  LDC R11, c[0x0][0x658] ;  /* 0x00019600ff0b7b82 */ /* 0x000f220000000800 */
[----:B0-----:R-:W-:-:S04]  /*46a0*/  ISETP.NE.U32.AND P0, PT, R26, RZ, PT ;  /* 0x000000ff1a00720c */ /* 0x001fc80003f05070 */
[----:B------:R-:W-:-:S03]  /*46b0*/  ISETP.NE.AND.EX P0, PT, R27, RZ, PT, P0 ;  /* 0x000000ff1b00720c */ /* 0x000fc60003f05300 */
[----:B------:R-:W0:Y:S01]  /*46c0*/  LDC R9, c[0x0][0x144] ;  /* 0x00005100ff097b82 */ /* 0x000e220000000800 */
[-C--:B-1----:R-:W-:Y:S01]  /*46d0*/  SHF.R.U64 R10, R4, R6.reuse, R3 ;  /* 0x00000006040a7219 */ /* 0x082fe20000001203 */
[----:B---3--:R-:W-:Y:S01]  /*46e0*/  IMAD.MOV R7, RZ, RZ, -R7 ;  /* 0x000000ffff077224 */ /* 0x008fe200078e0a07 */
[----:B------:R-:W-:Y:S01]  /*46f0*/  SHF.R.U32.HI R3, RZ, R6, R3 ;  /* 0x00000006ff037219 */ /* 0x000fe20000011603 */
[----:B------:R-:W-:-:S04]  /*4700*/  FMUL R6, R0, UR4 ;  /* 0x0000000400067c20 */ /* 0x000fc80008400000 */
[----:B------:R-:W1:Y:S01]  /*4710*/  LDC R21, c[0x0][0x148] ;  /* 0x00005200ff157b82 */ /* 0x000e620000000800 */
[----:B------:R3:W0:Y:S01]  /*4720*/  F2I.U32.TRUNC.NTZ R14, R6 ;  /* 0x00000006000e7305 */ /* 0x000622000020f000 */
[-CC-:B--2---:R-:W-:Y:S02]  /*4730*/  SHF.R.U64 R13, R10, R8.reuse, R3.reuse ;  /* 0x000000080a0d7219 */ /* 0x184fe40000001203 */
[----:B------:R-:W-:-:S04]  /*4740*/  SHF.R.U32.HI R0, RZ, R8, R3 ;  /* 0x00000008ff007219 */ /* 0x000fc80000011603 */
[----:B-----5:R-:W2:Y:S01]  /*4750*/  LDC R24, c[0x0][0x648] ;  /* 0x00019200ff187b82 */ /* 0x020ea20000000800 */
[-CC-:B----4-:R-:W-:Y:S02]  /*4760*/  SHF.R.U64 R15, R13, R11.reuse, R0.reuse ;  /* 0x0000000b0d0f7219 */ /* 0x190fe40000001200 */
[----:B------:R-:W-:-:S03]  /*4770*/  SHF.R.U32.HI R5, RZ, R11, R0 ;  /* 0x0000000bff057219 */ /* 0x000fc60000011600 */
[----:B------:R-:W-:Y:S02]  /*4780*/  IMAD.MOV.U32 R4, RZ, RZ, R15 ;  /* 0x000000ffff047224 */ /* 0x000fe400078e000f */
[----:B------:R-:W4:Y:S01]  /*4790*/  LDC R28, c[0x0][0x638] ;  /* 0x00018e00ff1c7b82 */ /* 0x000f220000000800 */
[----:B0-----:R-:W-:-:S07]  /*47a0*/  IMAD R25, R9, R7, R12 ;  /* 0x0000000709197224 */ /* 0x001fce00078e020c */
[----:B------:R-:W0:Y:S08]  /*47b0*/  LDC R29, c[0x0][0x610] ;  /* 0x00018400ff1d7b82 */ /* 0x000e300000000800 */
[----:B------:R-:W0:Y:S01]  /*47c0*/  LDC R30, c[0x0][0x600] ;  /* 0x00018000ff1e7b82 */ /* 0x000e220000000800 */
[----:B-123--:R-:W-:Y:S05]  /*47d0*/  @!P0 BRA `(.L_x_93) ;  /* 0x0000000000288947 */ /* 0x00efea0003800000 */
        /* <DEDUP_REMOVED lines=10> */
.L_x_93:
[----:B------:R-:W-:Y:S01]  /*4880*/  ISETP.NE.AND P0, PT, R2, 0x1, PT ;  /* 0x000000010200780c */ /* 0x000fe20003f05270 */
[----:B------:R-:W-:Y:S01]  /*4890*/  IMAD.MOV R14, RZ, RZ, -R14 ;  /* 0x000000ffff0e7224 */ /* 0x000fe200078e0a0e */
[----:B------:R-:W-:Y:S02]  /*48a0*/  SHF.R.U64 R3, R4, R24, R5 ;  /* 0x0000001804037219 */ /* 0x000fe40000001205 */
[----:B------:R-:W-:Y:S02]  /*48b0*/  LOP3.LUT R0, R13, R64, RZ, 0xc0, !PT ;  /* 0x000000400d007212 */ /* 0x000fe400078ec0ff */
[----:B------:R-:W-:Y:S01]  /*48c0*/  LOP3.LUT R10, R10, R63, RZ, 0xc0, !PT ;  /* 0x0000003f0a0a7212 */ /* 0x000fe200078ec0ff */
[----:B------:R-:W-:Y:S02]  /*48d0*/  IMAD.MOV R4, RZ, RZ, -R3 ;  /* 0x000000ffff047224 */ /* 0x000fe400078e0a03 */
[----:B------:R-:W-:Y:S02]  /*48e0*/  IMAD R0, R59, R3, R0 ;  /* 0x000000033b007224 */ /* 0x000fe400078e0200 */
[----:B----4-:R-:W-:-:S02]  /*48f0*/  IMAD R3, R4, R28, R15 ;  /* 0x0000001c04037224 */ /* 0x010fc400078e020f */
[----:B------:R-:W-:Y:S02]  /*4900*/  @P0 IMAD R25, R21, R14, R20 ;  /* 0x0000000e15190224 */ /* 0x000fe400078e0214 */
[----:B0-----:R-:W-:Y:S02]  /*4910*/  IMAD R5, R3, R30, R10 ;  /* 0x0000001e03057224 */ /* 0x001fe400078e020a */
[----:B------:R-:W-:Y:S02]  /*4920*/  IMAD R0, R0, R29, R25 ;  /* 0x0000001d00007224 */ /* 0x000fe400078e0219 */
[----:B------:R-:W-:-:S03]  /*4930*/  IMAD.MOV.U32 R4, RZ, RZ, 0x1 ;  /* 0x00000001ff047424 */ /* 0x000fc600078e00ff */
[----:B------:R-:W-:Y:S02]  /*4940*/  SEL R68, R5, R0, !P0 ;  /* 0x0000000005447207 */ /* 0x000fe40004000000 */
[----:B------:R-:W-:Y:S02]  /*4950*/  PRMT R3, R4, 0x7610, R3 ;  /* 0x0000761004037816 */ /* 0x000fe40000000003 */
[----:B------:R-:W-:-:S07]  /*4960*/  SEL R0, R0, R5, !P0 ;  /* 0x0000000500007207 */ /* 0x000fce0004000000 */
.L_x_91:
[----:B------:R-:W-:Y:S01]  /*4970*/  LOP3.LUT P0, RZ, R3, 0xff, RZ, 0xc0, !PT ;  /* 0x000000ff03ff7812 */ /* 0x000fe2000780c0ff */
[----:B------:R-:W-:Y:S01]  /*4980*/  UIMAD.WIDE.U32 UR4, UR42, -0x55555555, URZ ;  /* 0xaaaaaaab2a0478a5 */ /* 0x000fe2000f8e003f */
[----:B------:R-:W-:-:S03]  /*4990*/  IMAD.MOV.U32 R69, RZ, RZ, R0 ;  /* 0x000000ffff457224 */ /* 0x000fc600078e0000 */
[----:B------:R-:W-:-:S04]  /*49a0*/  USHF.R.U32.HI UR4, URZ, 0x1, UR5 ;  /* 0x000000013f047899 */ /* 0x000fc80008011605 */
[----:B------:R-:W-:-:S04]  /*49b0*/  UIMAD UR42, UR4, -0x3, UR42 ;  /* 0xfffffffd042a78a4 */ /* 0x000fc8000f8e022a */
[----:B------:R-:W-:Y:S08]  /*49c0*/  @P0 BRA `(.L_x_94) ;  /* 0xffffffc400f40947 */ /* 0x000ff0000383ffff */
[----:B------:R-:W-:Y:S05]  /*49d0*/  EXIT ;  /* 0x000000000000794d */ /* 0x000fea0003800000 */
.L_x_3:
        /* <DEDUP_REMOVED lines=26> */
.L_x_96:
[--C-:B------:R-:W-:Y:S01]  /*4b80*/  SHF.R.U64 R14, R12, R20, R13.reuse ;  /* 0x000000140c0e7219 */ /* 0x100fe2000000120d */
[----:B------:R-:W0:Y:S01]  /*4b90*/  LDC R24, c[0x0][0x618] ;  /* 0x00018600ff187b82 */ /* 0x000e220000000800 */
[----:B------:R-:W-:Y:S01]  /*4ba0*/  I2FP.F32.U32 R8, R6 ;  /* 0x0000000600087245 */ /* 0x000fe20000201000 */
[----:B------:R-:W-:Y:S01]  /*4bb0*/  ULDC UR4, c[0x0][0x150] ;  /* 0x0000540000047ab9 */ /* 0x000fe20000000800 */
[----:B------:R-:W-:Y:S02]  /*4bc0*/  SHF.R.U32.HI R7, RZ, R20, R13 ;  /* 0x00000014ff077219 */ /* 0x000fe4000001160d */
[----:B------:R-:W-:Y:S01]  /*4bd0*/  IADD3 R11, P0, RZ, -R14, RZ ;  /* 0x8000000eff0b7210 */ /* 0x000fe20007f1e0ff */
[----:B------:R-:W-:Y:S01]  /*4be0*/  FMUL R13, R8, UR4 ;  /* 0x00000004080d7c20 */ /* 0x000fe20008400000 */
[----:B------:R-:W-:Y:S01]  /*4bf0*/  ULDC UR4, c[0x0][0x154] ;  /* 0x0000550000047ab9 */ /* 0x000fe20000000800 */
[----:B------:R-:W1:Y:S02]  /*4c00*/  LDC.64 R26, c[0x0][0x640] ;  /* 0x00019000ff1a7b82 */ /* 0x000e640000000a00 */
[----:B------:R-:W-:-:S02]  /*4c10*/  IMAD.X R7, RZ, RZ, ~R7, P0 ;  /* 0x000000ffff077224 */ /* 0x000fc400000e0e07 */
[----:B------:R-:W2:Y:S01]  /*4c20*/  F2I.U32.TRUNC.NTZ R13, R13 ;  /* 0x0000000d000d7305 */ /* 0x000ea2000020f000 */
[----:B------:R-:W-:-:S03]  /*4c30*/  IMAD.WIDE.U32 R8, R11, R22, R16 ;  /* 0x000000160b087225 */ /* 0x000fc600078e0010 */
[----:B------:R-:W3:Y:S01]  /*4c40*/  LDC R15, c[0x0][0x144] ;  /* 0x00005100ff0f7b82 */ /* 0x000ee20000000800 */
[----:B------:R-:W-:-:S04]  /*4c50*/  IMAD R10, R7, R22, RZ ;  /* 0x00000016070a7224 */ /* 0x000fc800078e02ff */
[----:B------:R-:W-:Y:S02]  /*4c60*/  IMAD R7, R11, R23, R10 ;  /* 0x000000170b077224 */ /* 0x000fe400078e020a */
[----:B------:R-:W-:Y:S01]  /*4c70*/  IMAD.MOV.U32 R10, RZ, RZ, -0x1 ;  /* 0xffffffffff0a7424 */ /* 0x000fe200078e00ff */
[----:B------:R-:W4:Y:S01]  /*4c80*/  LDC R20, c[0x0][0x608] ;  /* 0x00018200ff147b82 */ /* 0x000f220000000800 */
[----:B------:R-:W-:Y:S01]  /*4c90*/  IMAD.IADD R7, R9, 0x1, R7 ;  /* 0x0000000109077824 */ /* 0x000fe200078e0207 */
[----:B------:R-:W-:-:S04]  /*4ca0*/  I2FP.F32.U32 R9, R5 ;  /* 0x0000000500097245 */ /* 0x000fc80000201000 */
[-C--:B0-----:R-:W-:Y:S01]  /*4cb0*/  SHF.R.U64 R12, R8, R24.reuse, R7 ;  /* 0x00000018080c7219 */ /* 0x081fe20000001207 */
[----:B--2---:R-:W-:Y:S01]  /*4cc0*/  IMAD.MOV R8, RZ, RZ, -R13 ;  /* 0x000000ffff087224 */ /* 0x004fe200078e0a0d */
[----:B------:R-:W0:Y:S01]  /*4cd0*/  LDC R11, c[0x0][0x658] ;  /* 0x00019600ff0b7b82 */ /* 0x000e220000000800 */
[----:B-1----:R-:W-:Y:S01]  /*4ce0*/  ISETP.NE.U32.AND P0, PT, R26, RZ, PT ;  /* 0x000000ff1a00720c */ /* 0x002fe20003f05070 */
[----:B------:R-:W-:Y:S01]  /*4cf0*/  FMUL R9, R9, UR4 ;  /* 0x0000000409097c20 */ /* 0x000fe20008400000 */
[----:B------:R-:W-:Y:S02]  /*4d00*/  SHF.R.U32.HI R7, RZ, R24, R7 ;  /* 0x00000018ff077219 */ /* 0x000fe40000011607 */
[----:B------:R-:W-:-:S03]  /*4d10*/  ISETP.NE.AND.EX P0, PT, R27, RZ, PT, P0 ;  /* 0x000000ff1b00720c */ /* 0x000fc60003f05300 */
[----:B------:R-:W1:Y:S01]  /*4d20*/  LDC R22, c[0x0][0x148] ;  /* 0x00005200ff167b82 */ /* 0x000e620000000800 */
[----:B---3--:R-:W-:Y:S02]  /*4d30*/  IMAD R23, R15, R8, R6 ;  /* 0x000000080f177224 */ /* 0x008fe400078e0206 */
[----:B------:R-:W-:-:S05]  /*4d40*/  IMAD.MOV.U32 R8, RZ, RZ, 0x1 ;  /* 0x00000001ff087424 */ /* 0x000fca00078e00ff */
[----:B------:R-:W2:Y:S01]  /*4d50*/  LDC R21, c[0x0][0x600] ;  /* 0x00018000ff157b82 */ /* 0x000ea20000000800 */
[-CC-:B----4-:R-:W-:Y:S02]  /*4d60*/  SHF.R.U64 R15, R12, R20.reuse, R7.reuse ;  /* 0x000000140c0f7219 */ /* 0x190fe40000001207 */
[----:B------:R-:W-:Y:S02]  /*4d70*/  SHF.R.U32.HI R6, RZ, R20, R7 ;  /* 0x00000014ff067219 */ /* 0x000fe40000011607 */
[----:B------:R3:W4:Y:S03]  /*4d80*/  F2I.U32.TRUNC.NTZ R20, R9 ;  /* 0x0000000900147305 */ /* 0x000726000020f000 */
[----:B------:R-:W1:Y:S01]  /*4d90*/  LDC R25, c[0x0][0x648] ;  /* 0x00019200ff197b82 */ /* 0x000e620000000800 */
[-C--:B0-----:R-:W-:Y:S02]  /*4da0*/  SHF.R.U64 R19, R15, R11.reuse, R6 ;  /* 0x0000000b0f137219 */ /* 0x081fe40000001206 */
[----:B------:R-:W-:-:S02]  /*4db0*/  SHF.L.U32 R10, R10, R11, RZ ;  /* 0x0000000b0a0a7219 */ /* 0x000fc400000006ff */
[-C--:B------:R-:W-:Y:S01]  /*4dc0*/  SHF.R.U32.HI R7, RZ, R11.reuse, R6 ;  /* 0x0000000bff077219 */ /* 0x080fe20000011606 */
[----:B------:R-:W-:Y:S01]  /*4dd0*/  IMAD.MOV.U32 R6, RZ, RZ, R19 ;  /* 0x000000ffff067224 */ /* 0x000fe200078e0013 */
[----:B------:R-:W-:Y:S01]  /*4de0*/  SHF.L.U32 R24, R8, R11, RZ ;  /* 0x0000000b08187219 */ /* 0x000fe200000006ff */
[----:B------:R-:W0:Y:S01]  /*4df0*/  LDC R28, c[0x0][0x638] ;  /* 0x00018e00ff1c7b82 */ /* 0x000e220000000800 */
[----:B------:R-:W-:-:S07]  /*4e00*/  LOP3.LUT R30, RZ, R10, RZ, 0x33, !PT ;  /* 0x0000000aff1e7212 */ /* 0x000fce00078e33ff */
[----:B------:R-:W0:Y:S01]  /*4e10*/  LDC R29, c[0x0][0x610] ;  /* 0x00018400ff1d7b82 */ /* 0x000e220000000800 */
[----:B---34-:R-:W-:Y:S05]  /*4e20*/  @!P0 BRA `(.L_x_97) ;  /* 0x0000000000288947 */ /* 0x018fea0003800000 */
[----:B------:R-:W3:Y:S02]  /*4e30*/  LDC R6, c[0x0][0x64c] ;  /* 0x00019300ff067b82 */ /* 0x000ee40000000800 */
[----:B---3--:R-:W-:-:S05]  /*4e40*/  IADD3 R11, P0, R19, R6, RZ ;  /* 0x00000006130b7210 */ /* 0x008fca0007f1e0ff */
        /* <DEDUP_REMOVED lines=8> */
.L_x_97:
[----:B------:R-:W-:Y:S01]  /*4ed0*/  ISETP.NE.AND P0, PT, R2, 0x1, PT ;  /* 0x000000010200780c */ /* 0x000fe20003f05270 */
[----:B--2---:R-:W-:Y:S01]  /*4ee0*/  VIADD R9, R21, 0xffffffff ;  /* 0xffffffff15097836 */ /* 0x004fe20000000000 */
[----:B-1----:R-:W-:Y:S01]  /*4ef0*/  SHF.R.U64 R7, R6, R25, R7 ;  /* 0x0000001906077219 */ /* 0x002fe20000001207 */
[----:B------:R-:W-:Y:S01]  /*4f00*/  IMAD.MOV R20, RZ, RZ, -R20 ;  /* 0x000000ffff147224 */ /* 0x000fe200078e0a14 */
[----:B------:R-:W-:Y:S02]  /*4f10*/  LOP3.LUT R6, R15, R30, RZ, 0xc0, !PT ;  /* 0x0000001e0f067212 */ /* 0x000fe400078ec0ff */
[----:B------:R-:W-:Y:S01]  /*4f20*/  LOP3.LUT R12, R12, R9, RZ, 0xc0, !PT ;  /* 0x000000090c0c7212 */ /* 0x000fe200078ec0ff */
[----:B------:R-:W-:Y:S02]  /*4f30*/  IMAD.MOV R8, RZ, RZ, -R7 ;  /* 0x000000ffff087224 */ /* 0x000fe400078e0a07 */
[----:B------:R-:W-:Y:S02]  /*4f40*/  IMAD R6, R24, R7, R6 ;  /* 0x0000000718067224 */ /* 0x000fe400078e0206 */
[----:B------:R-:W-:-:S02]  /*4f50*/  IMAD.MOV.U32 R9, RZ, RZ, 0x1 ;  /* 0x00000001ff097424 */ /* 0x000fc400078e00ff */
[----:B------:R-:W-:Y:S02]  /*4f60*/  @P0 IMAD R23, R22, R20, R5 ;  /* 0x0000001416170224 */ /* 0x000fe400078e0205 */
[----:B0-----:R-:W-:Y:S02]  /*4f70*/  IMAD R5, R8, R28, R19 ;  /* 0x0000001c08057224 */ /* 0x001fe400078e0213 */
[----:B------:R-:W-:Y:S02]  /*4f80*/  IMAD R19, R6, R29, R23 ;  /* 0x0000001d06137224 */ /* 0x000fe400078e0217 */
[----:B------:R-:W-:Y:S02]  /*4f90*/  IMAD R6, R5, R21, R12 ;  /* 0x0000001505067224 */ /* 0x000fe400078e020c */
[----:B------:R-:W-:-:S03]  /*4fa0*/  IMAD.MOV.U32 R8, RZ, RZ, R14 ;  /* 0x000000ffff087224 */ /* 0x000fc600078e000e */
[----:B------:R-:W-:Y:S02]  /*4fb0*/  SEL R20, R6, R19, !P0 ;  /* 0x0000001306147207 */ /* 0x000fe40004000000 */
[----:B------:R-:W-:-:S07]  /*4fc0*/  SEL R19, R19, R6, !P0 ;  /* 0x0000000613137207 */ /* 0x000fce0004000000 */
.L_x_95:
[----:B------:R-:W-:-:S08]  /*4fd0*/  NOP ;  /* 0x0000000000007918 */ /* 0x000fd00000000000 */
[----:B------:R-:W0:-:S00]  /*4fe0*/  USETMAXREG.DEALLOC.CTAPOOL 0x28 ;  /* 0x00000028000079c8 */ /* 0x000e0000080e0500 */
[----:B0-----:R-:W-:-:S13]  /*4ff0*/  ISETP.NE.AND P0, PT, R0, RZ, PT ;  /* 0x000000ff0000720c */ /* 0x001fda0003f05270 */
[----:B------:R-:W-:Y:S05]  /*5000*/  @P0 EXIT ;  /* 0x000000000000094d */ /* 0x000fea0003800000 */
[----:B------:R-:W-:Y:S01]  /*5010*/  LOP3.LUT P0, RZ, R9, 0xff, RZ, 0xc0, !PT ;  /* 0x000000ff09ff7812 */ /* 0x000fe2000780c0ff */
[----:B------:R-:W-:Y:S02]  /*5020*/  IMAD.MOV.U32 R0, RZ, RZ, 0x1 ;  /* 0x00000001ff007424 */ /* 0x000fe400078e00ff */
[----:B------:R-:W-:-:S10]  /*5030*/  IMAD.MOV.U32 R12, RZ, RZ, RZ ;  /* 0x000000ffff0c7224 */ /* 0x000fd400078e00ff */
[----:B------:R-:W-:Y:S05]  /*5040*/  @!P0 BRA `(.L_x_98) ;  /* 0x0000000c00448947 */ /* 0x000fea0003800000 */
[----:B------:R-:W0:Y:S01]  /*5050*/  LDC R0, c[0x0][0x28c] ;  /* 0x0000a300ff007b82 */ /* 0x000e220000000800 */
[----:B------:R-:W-:Y:S01]  /*5060*/  LOP3.LUT P0, RZ, R3, 0x1f, RZ, 0xc0, !PT ;  /* 0x0000001f03ff7812 */ /* 0x000fe2000780c0ff */
[----:B------:R-:W-:Y:S01]  /*5070*/  ULDC UR5, c[0x0][0x658] ;  /* 0x0001960000057ab9 */ /* 0x000fe20000000800 */
[----:B------:R-:W-:Y:S01]  /*5080*/  UMOV UR6, 0xffffffff ;  /* 0xffffffff00067882 */ /* 0x000fe20000000000 */
[----:B------:R-:W-:Y:S01]  /*5090*/  BSSY B0, `(.L_x_98) ;  /* 0x00000cc000007945 */ /* 0x000fe20003800000 */
[----:B------:R-:W-:Y:S01]  /*50a0*/  USHF.L.U32 UR6, UR6, UR5, URZ ;  /* 0x0000000506067299 */ /* 0x000fe2000800063f */
[C---:B------:R-:W-:Y:S01]  /*50b0*/  ISETP.NE.AND P2, PT, R4.reuse, RZ, PT ;  /* 0x000000ff0400720c */ /* 0x040fe20003f45270 */
[----:B------:R-:W-:Y:S01]  /*50c0*/  IMAD.MOV.U32 R13, RZ, RZ, 0x1 ;  /* 0x00000001ff0d7424 */ /* 0x000fe200078e00ff */
[----:B------:R-:W-:Y:S01]  /*50d0*/  ISETP.NE.OR P0, PT, R4, RZ, !P0 ;  /* 0x000000ff0400720c */ /* 0x000fe20004705670 */
[----:B------:R-:W-:Y:S01]  /*50e0*/  IMAD.MOV.U32 R12, RZ, RZ, RZ ;  /* 0x000000ffff0c7224 */ /* 0x000fe200078e00ff */
[----:B------:R-:W-:Y:S01]  /*50f0*/  LOP3.LUT R11, R18, 0x2, RZ, 0xfc, !PT ;  /* 0x00000002120b7812 */ /* 0x000fe200078efcff */
[----:B------:R-:W-:Y:S01]  /*5100*/  ULDC UR4, c[0x0][0x600] ;  /* 0x0001800000047ab9 */ /* 0x000fe20000000800 */
[----:B------:R-:W-:Y:S01]  /*5110*/  UMOV UR7, 0x1 ;  /* 0x0000000100077882 */ /* 0x000fe20000000000 */
[----:B------:R-:W-:-:S02]  /*5120*/  UIADD3 UR4, UR4, -0x1, URZ ;  /* 0xffffffff04047890 */ /* 0x000fc4000fffe03f */
[----:B------:R-:W-:Y:S02]  /*5130*/  USHF.L.U32 UR5, UR7, UR5, URZ ;  /* 0x0000000507057299 */ /* 0x000fe4000800063f */
[----:B------:R-:W-:Y:S01]  /*5140*/  ULOP3.LUT UR13, URZ, UR6, URZ, 0x33, !UPT ;  /* 0x000000063f0d7292 */ /* 0x000fe2000f8e333f */
[----:B------:R-:W-:Y:S01]  /*5150*/  ULDC.64 UR22, c[0x0][0x198] ;  /* 0x0000660000167ab9 */ /* 0x000fe20000000a00 */
[----:B0-----:R-:W-:-:S05]  /*5160*/  VIADD R0, R0, 0x3f ;  /* 0x0000003f00007836 */ /* 0x001fca0000000000 */
[----:B------:R-:W-:-:S04]  /*5170*/  SHF.R.S32.HI R3, RZ, 0x1f, R0 ;  /* 0x0000001fff037819 */ /* 0x000fc80000011400 */
[----:B------:R-:W-:Y:S01]  /*5180*/  LEA.HI R3, R3, R0, RZ, 0x6 ;  /* 0x0000000003037211 */ /* 0x000fe200078f30ff */
[----:B------:R-:W-:-:S03]  /*5190*/  IMAD.MOV.U32 R0, RZ, RZ, 0x1 ;  /* 0x00000001ff007424 */ /* 0x000fc600078e00ff */
[----:B------:R-:W-:-:S05]  /*51a0*/  SHF.R.S32.HI R3, RZ, 0x6, R3 ;  /* 0x00000006ff037819 */ /* 0x000fca0000011403 */
[----:B------:R-:W-:-:S07]  /*51b0*/  VIADD R10, R3, 0x1 ;  /* 0x00000001030a7836 */ /* 0x000fce0000000000 */
.L_x_110:
[----:B------:R-:W-:-:S03]  /*51c0*/  UMOV UR6, 0xffffffff ;  /* 0xffffffff00067882 */ /* 0x000fc60000000000 */
[----:B------:R-:W-:Y:S05]  /*51d0*/  BRA.DIV UR6, `(.L_x_99) ;  /* 0x0000000e06a87947 */ /* 0x000fea000b800000 */
[----:B------:R-:W-:-:S13]  /*51e0*/  ELECT P6, URZ, PT ;  /* 0x00000000003f782f */ /* 0x000fda00038c0000 */
.L_x_120:
[----:B------:R-:W0:Y:S01]  /*51f0*/  LDC R4, c[0x0][0x28c] ;  /* 0x0000a300ff047b82 */ /* 0x000e220000000800 */
[----:B------:R-:W-:Y:S01]  /*5200*/  BSSY B1, `(.L_x_100) ;  /* 0x0000043000017945 */ /* 0x000fe20003800000 */
[----:B0-----:R-:W-:-:S13]  /*5210*/  ISETP.LT.OR P6, PT, R4, 0x1, !P6 ;  /* 0x000000010400780c */ /* 0x001fda00077c1670 */
[----:B------:R-:W-:Y:S05]  /*5220*/  @P6 BRA `(.L_x_101) ;  /* 0x0000000400006947 */ /* 0x000fea0003800000 */
[----:B------:R-:W-:Y:S02]  /*5230*/  IMAD.SHL.U32 R19, R19, 0x80, RZ ;  /* 0x0000008013137824 */ /* 0x000fe400078e00ff */
[----:B------:R-:W-:Y:S02]  /*5240*/  IMAD.SHL.U32 R20, R20, 0x40, RZ ;  /* 0x0000004014147824 */ /* 0x000fe400078e00ff */
[----:B------:R-:W-:Y:S02]  /*5250*/  IMAD.MOV.U32 R21, RZ, RZ, RZ ;  /* 0x000000ffff157224 */ /* 0x000fe400078e00ff */
[----:B------:R-:W-:Y:S02]  /*5260*/  IMAD.MOV.U32 R4, RZ, RZ, R10 ;  /* 0x000000ffff047224 */ /* 0x000fe400078e000a */
[----:B------:R-:W-:Y:S02]  /*5270*/  IMAD.MOV.U32 R5, RZ, RZ, R0 ;  /* 0x000000ffff057224 */ /* 0x000fe400078e0000 */
[----:B------:R-:W-:-:S07]  /*5280*/  IMAD.MOV.U32 R6, RZ, RZ, R12 ;  /* 0x000000ffff067224 */ /* 0x000fce00078e000c */
.L_x_105:
[----:B------:R-:W0:Y:S01]  /*5290*/  S2R R14, SR_CgaCtaId ;  /* 0x00000000000e7919 */ /* 0x000e220000008800 */
[----:B------:R-:W-:Y:S01]  /*52a0*/  MOV R7, 0x400 ;  /* 0x0000040000077802 */ /* 0x000fe20000000f00 */
[----:B------:R-:W1:Y:S03]  /*52b0*/  @!P2 LDC R9, c[0x0][0x500] ;  /* 0x00014000ff09ab82 */ /* 0x000e660000000800 */
[----:B0-----:R-:W-:Y:S02]  /*52c0*/  LEA R15, R14, R7, 0x18 ;  /* 0x000000070e0f7211 */ /* 0x001fe400078ec0ff */
[----:B------:R-:W-:-:S03]  /*52d0*/  SHF.L.U32 R7, R5, 0x1f, RZ ;  /* 0x0000001f05077819 */ /* 0x000fc600000006ff */
[----:B------:R-:W-:-:S04]  /*52e0*/  IMAD R14, R6, 0x8, R15 ;  /* 0x00000008060e7824 */ /* 0x000fc800078e020f */
[----:B------:R-:W0:Y:S02]  /*52f0*/  SYNCS.PHASECHK.TRANS64.TRYWAIT P1, [R14+URZ+0x18], R7 ;  /* 0x000018070e0075a7 */ /* 0x000e24000802017f */
[----:B01----:R-:W-:Y:S05]  /*5300*/  @!P1 BRA `(.L_x_102) ;  /* 0x0000000c007c9947 */ /* 0x003fea0003800000 */
.L_x_121:
[----:B0-----:R-:W-:Y:S01]  /*5310*/  PRMT R7, R11, 0x9910, RZ ;  /* 0x000099100b077816 */ /* 0x001fe200000000ff */
[----:B------:R0:W-:Y:S03]  /*5320*/  @!P2 SYNCS.ARRIVE.TRANS64 RZ, [R14+URZ], R9 ;  /* 0x000000090effa9a7 */ /* 0x0001e6000800003f */
[----:B------:R-:W-:-:S13]  /*5330*/  ISETP.NE.AND P1, PT, R7, 0x2, PT ;  /* 0x000000020700780c */ /* 0x000fda0003f25270 */
[----:B0-----:R-:W-:Y:S05]  /*5340*/  @P1 BRA `(.L_x_103) ;  /* 0x0000000000041947 */ /* 0x001fea0003800000 */
[----:B------:R-:W-:Y:S01]  /*5350*/  BPT.TRAP 0x1 ;  /* 0x000000040000795c */ /* 0x000fe20000300000 */
.L_x_103:
[----:B------:R-:W-:Y:S05]  /*5360*/  @P0 BRA `(.L_x_104) ;  /* 0x0000000000040947 */ /* 0x000fea0003800000 */
[----:B------:R-:W-:Y:S01]  /*5370*/  BPT.TRAP 0x1 ;  /* 0x000000040000795c */ /* 0x000fe20000300000 */
.L_x_104:
[C-C-:B------:R-:W-:Y:S01]  /*5380*/  IMAD R7, R6.reuse, 0x8000, R15.reuse ;  /* 0x0000800006077824 */ /* 0x140fe200078e020f */
[----:B------:R-:W-:Y:S01]  /*5390*/  R2UR UR34, R21 ;  /* 0x00000000152272ca */ /* 0x000fe200000e0000 */
[----:B------:R-:W-:Y:S01]  /*53a0*/  IMAD R15, R6, 0x4000, R15 ;  /* 0x00004000060f7824 */ /* 0x000fe200078e020f */
[----:B------:R-:W-:Y:S01]  /*53b0*/  R2UR UR33, R14 ;  /* 0x000000000e2172ca */ /* 0x000fe200000e0000 */
[----:B------:R-:W-:Y:S01]  /*53c0*/  VIADD R4, R4, 0xffffffff ;  /* 0xffffffff04047836 */ /* 0x000fe20000000000 */
[----:B------:R-:W-:Y:S01]  /*53d0*/  R2UR UR24, R7 ;  /* 0x00000000071872ca */ /* 0x000fe200000e0000 */
[----:B------:R-:W-:Y:S01]  /*53e0*/  UIADD3 UR6, UP0, UR22, 0xf0, URZ ;  /* 0x000000f016067890 */ /* 0x000fe2000ff1e03f */
[----:B------:R-:W-:Y:S01]  /*53f0*/  R2UR UR8, R15 ;  /* 0x000000000f0872ca */ /* 0x000fe200000e0000 */
[----:B------:R-:W-:Y:S01]  /*5400*/  UIADD3 UR30, UP1, UR22, 0x1f0, URZ ;  /* 0x000001f0161e7890 */ /* 0x000fe2000ff3e03f */
[----:B------:R-:W-:Y:S01]  /*5410*/  R2UR UR36, R8 ;  /* 0x00000000082472ca */ /* 0x000fe200000e0000 */
[----:B------:R-:W-:Y:S01]  /*5420*/  UIADD3.X UR7, URZ, UR23, URZ, UP0, !UPT ;  /* 0x000000173f077290 */ /* 0x000fe200087fe43f */
[----:B------:R-:W-:Y:S01]  /*5430*/  R2UR UR35, R19 ;  /* 0x00000000132372ca */ /* 0x000fe200000e0000 */
[----:B------:R-:W-:Y:S01]  /*5440*/  UIADD3.X UR31, URZ, UR23, URZ, UP1, !UPT ;  /* 0x000000173f1f7290 */ /* 0x000fe20008ffe43f */
[----:B------:R-:W-:Y:S01]  /*5450*/  R2UR UR19, R20 ;  /* 0x00000000141372ca */ /* 0x000fe200000e0000 */
[----:B------:R-:W-:Y:S01]  /*5460*/  UIADD3 UR26, UR34, 0x20, URZ ;  /* 0x00000020221a7890 */ /* 0x000fe2000fffe03f */
[----:B------:R-:W-:Y:S01]  /*5470*/  ISETP.GT.AND P3, PT, R4, 0x1, PT ;  /* 0x000000010400780c */ /* 0x000fe20003f64270 */
[----:B------:R-:W-:Y:S01]  /*5480*/  VIADD R6, R6, 0x1 ;  /* 0x0000000106067836 */ /* 0x000fe20000000000 */
[----:B------:R-:W-:Y:S01]  /*5490*/  UMOV UR14, 0x0 ;  /* 0x00000000000e7882 */ /* 0x000fe20000000000 */
[----:B------:R-:W-:Y:S01]  /*54a0*/  UIADD3 UR32, UR24, 0x100, URZ ;  /* 0x0000010018207890 */ /* 0x000fe2000fffe03f */
[----:B------:R-:W-:Y:S01]  /*54b0*/  VIADD R21, R21, 0x40 ;  /* 0x0000004015157836 */ /* 0x000fe20000000000 */
[----:B------:R-:W-:Y:S01]  /*54c0*/  UIADD3 UR24, UR24, 0x4100, URZ ;  /* 0x0000410018187890 */ /* 0x000fe2000fffe03f */
[----:B------:R-:W-:Y:S01]  /*54d0*/  ISETP.NE.AND P1, PT, R6, 0x3, PT ;  /* 0x000000030600780c */ /* 0x000fe20003f25270 */
[----:B------:R-:W-:-:S02]  /*54e0*/  UIADD3 UR16, UR8, 0x18100, URZ ;  /* 0x0001810008107890 */ /* 0x000fc4000fffe03f */
[----:B------:R-:W-:Y:S01]  /*54f0*/  UIADD3 UR8, UR8, 0x1a100, URZ ;  /* 0x0001a10008087890 */ /* 0x000fe2000fffe03f */
[----:B------:R-:W-:Y:S01]  /*5500*/  SEL R14, RZ, 0x1, P1 ;  /* 0x00000001ff0e7807 */ /* 0x000fe20000800000 */
[----:B------:R-:W-:Y:S01]  /*5510*/  UMOV UR15, 0x10000000 ;  /* 0x10000000000f7882 */ /* 0x000fe20000000000 */
[----:B------:R-:W-:Y:S01]  /*5520*/  UMOV UR25, UR33 ;  /* 0x0000002100197c82 */ /* 0x000fe20008000000 */
[----:B------:R-:W-:Y:S01]  /*5530*/  UMOV UR28, UR36 ;  /* 0x00000024001c7c82 */ /* 0x000fe20008000000 */
[----:B------:R-:W-:Y:S01]  /*5540*/  UMOV UR27, UR35 ;  /* 0x00000023001b7c82 */ /* 0x000fe20008000000 */
[----:B------:R-:W-:Y:S01]  /*5550*/  UMOV UR17, UR33 ;  /* 0x0000002100117c82 */ /* 0x000fe20008000000 */
[----:B------:R-:W-:Y:S01]  /*5560*/  UMOV UR18, UR34 ;  /* 0x0000002200127c82 */ /* 0x000fe20008000000 */
[----:B------:R-:W-:Y:S01]  /*5570*/  UMOV UR20, UR36 ;  /* 0x0000002400147c82 */ /* 0x000fe20008000000 */
[----:B------:R0:W-:Y:S01]  /*5580*/  UTMALDG.3D [UR32], [UR6], desc[UR14] ;  /* 0x00000e20060075b4 */ /* 0x0001e20008011000 */
[----:B------:R-:W-:Y:S01]  /*5590*/  UMOV UR9, UR33 ;  /* 0x0000002100097c82 */ /* 0x000fe20008000000 */
[----:B------:R-:W-:Y:S01]  /*55a0*/  UMOV UR11, UR19 ;  /* 0x00000013000b7c82 */ /* 0x000fe20008000000 */
[----:B------:R-:W-:Y:S01]  /*55b0*/  UMOV UR12, UR36 ;  /* 0x00000024000c7c82 */ /* 0x000fe20008000000 */
[----:B------:R-:W-:Y:S01]  /*55c0*/  UMOV UR10, UR26 ;  /* 0x0000001a000a7c82 */ /* 0x000fe20008000000 */
[----:B------:R-:W-:-:S02]  /*55d0*/  LOP3.LUT R5, R5, R14, RZ, 0x3c, !PT ;  /* 0x0000000e05057212 */ /* 0x000fc400078e3cff */
[----:B------:R-:W-:Y:S01]  /*55e0*/  SEL R6, R6, RZ, P1 ;  /* 0x000000ff06067207 */ /* 0x000fe20000800000 */
[----:B------:R0:W-:Y:S01]  /*55f0*/  UTMALDG.3D [UR24], [UR6], desc[UR14] ;  /* 0x00000e18060075b4 */ /* 0x0001e20008011000 */
[----:B------:R0:W-:Y:S01]  /*5600*/  UTMALDG.3D [UR16], [UR30], desc[UR14] ;  /* 0x00000e101e0075b4 */ /* 0x0001e20008011000 */
[----:B------:R0:W-:Y:S02]  /*5610*/  UTMALDG.3D [UR8], [UR30], desc[UR14] ;  /* 0x00000e081e0075b4 */ /* 0x0001e40008011000 */
[----:B0-----:R-:W-:Y:S05]  /*5620*/  @P3 BRA `(.L_x_105) ;  /* 0xfffffffc00183947 */ /* 0x001fea000383ffff */
.L_x_101:
[----:B------:R-:W-:Y:S05]  /*5630*/  BSYNC B1 ;  /* 0x0000000000017941 */ /* 0x000fea0003800000 */
.L_x_100:
[----:B------:R-:W-:Y:S01]  /*5640*/  LOP3.LUT P3, RZ, R13, 0xff, RZ, 0xc0, !PT ;  /* 0x000000ff0dff7812 */ /* 0x000fe2000786c0ff */
[----:B------:R-:W-:Y:S01]  /*5650*/  IMAD.IADD R12, R3, 0x1, R12 ;  /* 0x00000001030c7824 */ /* 0x000fe200078e020c */
[----:B------:R-:W-:Y:S01]  /*5660*/  IADD3 R16, P4, R16, UR38, RZ ;  /* 0x0000002610107c10 */ /* 0x000fe2000ff9e0ff */
[----:B------:R-:W-:Y:S01]  /*5670*/  ULDC.64 UR6, c[0x0][0x650] ;  /* 0x0001940000067ab9 */ /* 0x000fe20000000a00 */
[----:B------:R-:W-:Y:S01]  /*5680*/  BSSY B1, `(.L_x_106) ;  /* 0x000006a000017945 */ /* 0x000fe20003800000 */
[----:B------:R-:W-:Y:S01]  /*5690*/  IMAD.MOV.U32 R19, RZ, RZ, -0x1 ;  /* 0xffffffffff137424 */ /* 0x000fe200078e00ff */
[----:B------:R-:W-:Y:S01]  /*56a0*/  ISETP.GT.U32.AND P1, PT, R12, 0x2, PT ;  /* 0x000000020c00780c */ /* 0x000fe20003f24070 */
[----:B------:R-:W-:Y:S01]  /*56b0*/  IMAD.MOV.U32 R20, RZ, RZ, -0x1 ;  /* 0xffffffffff147424 */ /* 0x000fe200078e00ff */
[----:B------:R-:W-:Y:S01]  /*56c0*/  IADD3.X R17, R17, UR41, RZ, P4, !PT ;  /* 0x0000002911117c10 */ /* 0x000fe2000a7fe4ff */
[----:B------:R-:W-:Y:S01]  /*56d0*/  IMAD.MOV.U32 R8, RZ, RZ, -0x1 ;  /* 0xffffffffff087424 */ /* 0x000fe200078e00ff */
[----:B------:R-:W-:-:S02]  /*56e0*/  ISETP.LT.U32.AND P1, PT, R3, 0x3, P1 ;  /* 0x000000030300780c */ /* 0x000fc40000f21070 */
[----:B------:R-:W-:Y:S01]  /*56f0*/  PRMT R13, RZ, 0x7610, R13 ;  /* 0x00007610ff0d7816 */ /* 0x000fe2000000000d */
[----:B------:R-:W0:Y:S01]  /*5700*/  @P3 S2R R5, SR_CgaCtaId ;  /* 0x0000000000053919 */ /* 0x000e220000008800 */
[----:B------:R-:W-:-:S04]  /*5710*/  @P3 MOV R4, 0x400 ;  /* 0x0000040000043802 */ /* 0x000fc80000000f00 */
[----:B0-----:R-:W-:Y:S01]  /*5720*/  @P3 LEA R6, R5, R4, 0x18 ;  /* 0x0000000405063211 */ /* 0x001fe200078ec0ff */
[----:B------:R-:W-:-:S03]  /*5730*/  IMAD.WIDE.U32 R4, R12, -0x55555555, RZ ;  /* 0xaaaaaaab0c047825 */ /* 0x000fc600078e00ff */
[----:B------:R0:W-:Y:S01]  /*5740*/  @P3 SYNCS.ARRIVE.TRANS64.A1T0 RZ, [R6+URZ+0x48], RZ ;  /* 0x000048ff06ff39a7 */ /* 0x0001e2000810003f */
[----:B------:R-:W-:Y:S02]  /*5750*/  ISETP.GE.U32.AND P3, PT, R3, 0x3, PT ;  /* 0x000000030300780c */ /* 0x000fe40003f66070 */
[----:B------:R-:W-:Y:S02]  /*5760*/  SHF.R.U32.HI R7, RZ, 0x1, R5 ;  /* 0x00000001ff077819 */ /* 0x000fe40000011605 */
[----:B------:R-:W-:Y:S02]  /*5770*/  SEL R5, RZ, 0x1, !P1 ;  /* 0x00000001ff057807 */ /* 0x000fe40004800000 */
[----:B------:R-:W-:Y:S01]  /*5780*/  ISETP.GE.U32.AND P1, PT, R16, UR6, PT ;  /* 0x0000000610007c0c */ /* 0x000fe2000bf26070 */
[----:B------:R-:W-:Y:S01]  /*5790*/  IMAD R12, R7, -0x3, R12 ;  /* 0xfffffffd070c7824 */ /* 0x000fe200078e020c */
[----:B------:R-:W-:Y:S02]  /*57a0*/  LOP3.LUT R0, R0, R5, RZ, 0x3c, !PT ;  /* 0x0000000500007212 */ /* 0x000fe400078e3cff */
[----:B------:R-:W-:-:S02]  /*57b0*/  ISETP.GE.U32.AND.EX P1, PT, R17, UR7, PT, P1 ;  /* 0x0000000711007c0c */ /* 0x000fc4000bf26110 */
[----:B------:R-:W-:Y:S02]  /*57c0*/  PRMT R4, RZ, 0x7610, R4 ;  /* 0x00007610ff047816 */ /* 0x000fe40000000004 */
[----:B------:R-:W-:-:S09]  /*57d0*/  @P3 LOP3.LUT R0, R0, 0x1, R7, 0x78, !PT ;  /* 0x0000000100003812 */ /* 0x000fd200078e7807 */
[----:B0-----:R-:W-:Y:S05]  /*57e0*/  @P1 BRA `(.L_x_107) ;  /* 0x00000004004c1947 */ /* 0x001fea0003800000 */
[----:B------:R-:W-:Y:S01]  /*57f0*/  ULDC.64 UR6, c[0x0][0x628] ;  /* 0x00018a0000067ab9 */ /* 0x000fe20000000a00 */
[----:B------:R-:W0:Y:S01]  /*5800*/  S2R R15, SR_CTAID.X ;  /* 0x00000000000f7919 */ /* 0x000e220000002500 */
[----:B------:R-:W-:Y:S01]  /*5810*/  ISETP.NE.U32.AND P1, PT, RZ, UR6, PT ;  /* 0x00000006ff007c0c */ /* 0x000fe2000bf25070 */
[----:B------:R-:W-:Y:S01]  /*5820*/  ULDC UR9, c[0x0][0x630] ;  /* 0x00018c0000097ab9 */ /* 0x000fe20000000800 */
[----:B------:R-:W-:Y:S01]  /*5830*/  IMAD.MOV.U32 R4, RZ, RZ, R16 ;  /* 0x000000ffff047224 */ /* 0x000fe200078e0010 */
[----:B------:R-:W1:Y:S01]  /*5840*/  S2R R14, SR_CTAID.Y ;  /* 0x00000000000e7919 */ /* 0x000e620000002600 */
[----:B------:R-:W-:Y:S01]  /*5850*/  ISETP.NE.AND.EX P1, PT, RZ, UR7, PT, P1 ;  /* 0x00000007ff007c0c */ /* 0x000fe2000bf25310 */
[----:B------:R-:W-:-:S12]  /*5860*/  IMAD.MOV.U32 R5, RZ, RZ, R17 ;  /* 0x000000ffff057224 */ /* 0x000fd800078e0011 */
[----:B------:R-:W-:Y:S05]  /*5870*/  @!P1 BRA `(.L_x_108) ;  /* 0x0000000000289947 */ /* 0x000fea0003800000 */
[----:B------:R-:W-:Y:S02]  /*5880*/  ULDC UR8, c[0x0][0x634] ;  /* 0x00018d0000087ab9 */ /* 0x000fe40000000800 */
[----:B------:R-:W-:-:S05]  /*5890*/  IADD3 R9, P1, R16, UR8, RZ ;  /* 0x0000000810097c10 */ /* 0x000fca000ff3e0ff */
[----:B------:R-:W-:-:S04]  /*58a0*/  IMAD.X R19, RZ, RZ, R17, P1 ;  /* 0x000000ffff137224 */ /* 0x000fc800008e0611 */
[----:B------:R-:W-:-:S04]  /*58b0*/  IMAD.WIDE.U32 R6, R19, UR6, RZ ;  /* 0x0000000613067c25 */ /* 0x000fc8000f8e00ff */
[----:B------:R-:W-:-:S04]  /*58c0*/  IMAD.WIDE.U32 R6, P1, R9, UR7, R6 ;  /* 0x0000000709067c25 */ /* 0x000fc8000f820006 */
[----:B------:R-:W-:-:S04]  /*58d0*/  IMAD.WIDE.U32 R8, R9, UR6, RZ ;  /* 0x0000000609087c25 */ /* 0x000fc8000f8e00ff */
[----:B------:R-:W-:Y:S01]  /*58e0*/  IMAD.X R5, RZ, RZ, RZ, P1 ;  /* 0x000000ffff057224 */ /* 0x000fe200008e06ff */
[----:B------:R-:W-:Y:S01]  /*58f0*/  IADD3 RZ, P1, R9, R6, RZ ;  /* 0x0000000609ff7210 */ /* 0x000fe20007f3e0ff */
[----:B------:R-:W-:-:S04]  /*5900*/  IMAD.MOV.U32 R4, RZ, RZ, R7 ;  /* 0x000000ffff047224 */ /* 0x000fc800078e0007 */
[----:B------:R-:W-:-:S08]  /*5910*/  IMAD.WIDE.U32.X R4, R19, UR7, R4, P1 ;  /* 0x0000000713047c25 */ /* 0x000fd000088e0404 */
.L_x_108:
[--C-:B------:R-:W-:Y:S01]  /*5920*/  SHF.R.U64 R8, R4, UR9, R5.reuse ;  /* 0x0000000904087c19 */ /* 0x100fe20008001205 */
[----:B------:R-:W-:Y:S01]  /*5930*/  ULDC.64 UR6, c[0x0][0x620] ;  /* 0x0001880000067ab9 */ /* 0x000fe20000000a00 */
[----:B------:R-:W-:Y:S01]  /*5940*/  SHF.R.U32.HI R4, RZ, UR9, R5 ;  /* 0x00000009ff047c19 */ /* 0x000fe20008011605 */
[----:B------:R-:W2:Y:S01]  /*5950*/  LDC R24, c[0x0][0x144] ;  /* 0x00005100ff187b82 */ /* 0x000ea20000000800 */
[----:B------:R-:W-:Y:S01]  /*5960*/  IADD3 R7, P1, RZ, -R8, RZ ;  /* 0x80000008ff077210 */ /* 0x000fe20007f3e0ff */
[----:B------:R-:W-:Y:S01]  /*5970*/  ULDC.64 UR10, c[0x0][0x640] ;  /* 0x00019000000a7ab9 */ /* 0x000fe20000000a00 */
[----:B0-----:R-:W-:Y:S01]  /*5980*/  I2FP.F32.U32 R9, R15 ;  /* 0x0000000f00097245 */ /* 0x001fe20000201000 */
[----:B------:R-:W-:Y:S02]  /*5990*/  ULDC UR8, c[0x0][0x608] ;  /* 0x0001820000087ab9 */ /* 0x000fe40000000800 */
[----:B------:R-:W-:Y:S01]  /*59a0*/  IMAD.X R4, RZ, RZ, ~R4, P1 ;  /* 0x000000ffff047224 */ /* 0x000fe200008e0e04 */
[----:B------:R-:W-:Y:S01]  /*59b0*/  ISETP.NE.U32.AND P1, PT, RZ, UR10, PT ;  /* 0x0000000aff007c0c */ /* 0x000fe2000bf25070 */
[----:B------:R-:W0:Y:S02]  /*59c0*/  LDC R21, c[0x0][0x148] ;  /* 0x00005200ff157b82 */ /* 0x000e240000000800 */
[----:B------:R-:W-:Y:S01]  /*59d0*/  IMAD R6, R4, UR6, RZ ;  /* 0x0000000604067c24 */ /* 0x000fe2000f8e02ff */
[----:B------:R-:W-:Y:S01]  /*59e0*/  ISETP.NE.AND.EX P1, PT, RZ, UR11, PT, P1 ;  /* 0x0000000bff007c0c */ /* 0x000fe2000bf25310 */
[----:B------:R-:W-:Y:S01]  /*59f0*/  IMAD.WIDE.U32 R4, R7, UR6, R16 ;  /* 0x0000000607047c25 */ /* 0x000fe2000f8e0010 */
[----:B------:R-:W-:-:S03]  /*5a00*/  ULDC UR6, c[0x0][0x150] ;  /* 0x0000540000067ab9 */ /* 0x000fc60000000800 */
[----:B------:R-:W-:Y:S02]  /*5a10*/  IMAD R7, R7, UR7, R6 ;  /* 0x0000000707077c24 */ /* 0x000fe4000f8e0206 */
[----:B------:R-:W-:Y:S01]  /*5a20*/  FMUL R6, R9, UR6 ;  /* 0x0000000609067c20 */ /* 0x000fe20008400000 */
[----:B------:R-:W-:Y:S01]  /*5a30*/  ULDC UR6, c[0x0][0x618] ;  /* 0x0001860000067ab9 */ /* 0x000fe20000000800 */
[----:B------:R-:W-:Y:S01]  /*5a40*/  ULDC UR7, c[0x0][0x154] ;  /* 0x0000550000077ab9 */ /* 0x000fe20000000800 */
[----:B------:R-:W-:-:S03]  /*5a50*/  IMAD.IADD R5, R5, 0x1, R7 ;  /* 0x0000000105057824 */ /* 0x000fc600078e0207 */
[----:B------:R-:W3:Y:S02]  /*5a60*/  F2I.U32.TRUNC.NTZ R6, R6 ;  /* 0x0000000600067305 */ /* 0x000ee4000020f000 */
[----:B------:R-:W-:Y:S02]  /*5a70*/  SHF.R.U64 R9, R4, UR6, R5 ;  /* 0x0000000604097c19 */ /* 0x000fe40008001205 */
[----:B-1----:R-:W-:-:S05]  /*5a80*/  I2FP.F32.U32 R4, R14 ;  /* 0x0000000e00047245 */ /* 0x002fca0000201000 */
[----:B------:R-:W-:Y:S01]  /*5a90*/  FMUL R22, R4, UR7 ;  /* 0x0000000704167c20 */ /* 0x000fe20008400000 */
[----:B------:R-:W-:Y:S01]  /*5aa0*/  SHF.R.U32.HI R4, RZ, UR6, R5 ;  /* 0x00000006ff047c19 */ /* 0x000fe20008011605 */
[----:B------:R-:W-:-:S03]  /*5ab0*/  ULDC UR6, c[0x0][0x658] ;  /* 0x0001960000067ab9 */ /* 0x000fc60000000800 */
[--C-:B------:R-:W-:Y:S01]  /*5ac0*/  SHF.R.U64 R20, R9, UR8, R4.reuse ;  /* 0x0000000809147c19 */ /* 0x100fe20008001204 */
[----:B------:R-:W1:Y:S01]  /*5ad0*/  F2I.U32.TRUNC.NTZ R22, R22 ;  /* 0x0000001600167305 */ /* 0x000e62000020f000 */
[----:B------:R-:W-:Y:S01]  /*5ae0*/  SHF.R.U32.HI R5, RZ, UR8, R4 ;  /* 0x00000008ff057c19 */ /* 0x000fe20008011604 */
[----:B---3--:R-:W-:-:S03]  /*5af0*/  IMAD.MOV R6, RZ, RZ, -R6 ;  /* 0x000000ffff067224 */ /* 0x008fc600078e0a06 */
[----:B------:R-:W-:Y:S01]  /*5b00*/  SHF.R.U64 R19, R20, UR6, R5 ;  /* 0x0000000614137c19 */ /* 0x000fe20008001205 */
[----:B--2---:R-:W-:Y:S01]  /*5b10*/  IMAD R15, R24, R6, R15 ;  /* 0x00000006180f7224 */ /* 0x004fe200078e020f */
[----:B------:R-:W-:-:S03]  /*5b20*/  SHF.R.U32.HI R23, RZ, UR6, R5 ;  /* 0x00000006ff177c19 */ /* 0x000fc60008011605 */
[----:B------:R-:W-:Y:S02]  /*5b30*/  IMAD.MOV.U32 R4, RZ, RZ, R19 ;  /* 0x000000ffff047224 */ /* 0x000fe400078e0013 */
[----:B------:R-:W-:Y:S01]  /*5b40*/  IMAD.MOV.U32 R5, RZ, RZ, R23 ;  /* 0x000000ffff057224 */ /* 0x000fe200078e0017 */
[----:B-1----:R-:W-:Y:S06]  /*5b50*/  @!P1 BRA `(.L_x_109) ;  /* 0x0000000000289947 */ /* 0x002fec0003800000 */
[----:B------:R-:W-:Y:S02]  /*5b60*/  ULDC UR6, c[0x0][0x64c] ;  /* 0x0001930000067ab9 */ /* 0x000fe40000000800 */
[----:B------:R-:W-:-:S05]  /*5b70*/  IADD3 R5, P1, R19, UR6, RZ ;  /* 0x0000000613057c10 */ /* 0x000fca000ff3e0ff */
[----:B------:R-:W-:-:S04]  /*5b80*/  IMAD.X R23, RZ, RZ, R23, P1 ;  /* 0x000000ffff177224 */ /* 0x000fc800008e0617 */
[----:B------:R-:W-:-:S04]  /*5b90*/  IMAD.WIDE.U32 R6, R23, UR10, RZ ;  /* 0x0000000a17067c25 */ /* 0x000fc8000f8e00ff */
[----:B------:R-:W-:-:S04]  /*5ba0*/  IMAD.WIDE.U32 R6, P1, R5, UR11, R6 ;  /* 0x0000000b05067c25 */ /* 0x000fc8000f820006 */
[----:B------:R-:W-:-:S04]  /*5bb0*/  IMAD.WIDE.U32 R4, R5, UR10, RZ ;  /* 0x0000000a05047c25 */ /* 0x000fc8000f8e00ff */
[----:B------:R-:W-:Y:S01]  /*5bc0*/  IMAD.MOV.U32 R4, RZ, RZ, R7 ;  /* 0x000000ffff047224 */ /* 0x000fe200078e0007 */
[----:B------:R-:W-:Y:S01]  /*5bd0*/  IADD3 RZ, P3, R5, R6, RZ ;  /* 0x0000000605ff7210 */ /* 0x000fe20007f7e0ff */
[----:B------:R-:W-:-:S04]  /*5be0*/  IMAD.X R5, RZ, RZ, RZ, P1 ;  /* 0x000000ffff057224 */ /* 0x000fc800008e06ff */
[----:B------:R-:W-:-:S08]  /*5bf0*/  IMAD.WIDE.U32.X R4, R23, UR11, R4, P3 ;  /* 0x0000000b17047c25 */ /* 0x000fd000098e0404 */
.L_x_109:
[----:B------:R-:W-:Y:S01]  /*5c00*/  ISETP.NE.AND P1, PT, R2, 0x1, PT ;  /* 0x000000010200780c */ /* 0x000fe20003f25270 */
[----:B------:R-:W-:Y:S01]  /*5c10*/  ULDC UR6, c[0x0][0x648] ;  /* 0x0001920000067ab9 */ /* 0x000fe20000000800 */
[----:B------:R-:W-:Y:S01]  /*5c20*/  LOP3.LUT R20, R20, UR13, RZ, 0xc0, !PT ;  /* 0x0000000d14147c12 */ /* 0x000fe2000f8ec0ff */
[----:B------:R-:W-:Y:S01]  /*5c30*/  IMAD.MOV R22, RZ, RZ, -R22 ;  /* 0x000000ffff167224 */ /* 0x000fe200078e0a16 */
[----:B------:R-:W-:Y:S01]  /*5c40*/  SHF.R.U64 R5, R4, UR6, R5 ;  /* 0x0000000604057c19 */ /* 0x000fe20008001205 */
[----:B------:R-:W-:Y:S01]  /*5c50*/  ULDC UR6, c[0x0][0x638] ;  /* 0x00018e0000067ab9 */ /* 0x000fe20000000800 */
[----:B------:R-:W-:Y:S01]  /*5c60*/  LOP3.LUT R6, R9, UR4, RZ, 0xc0, !PT ;  /* 0x0000000409067c12 */ /* 0x000fe2000f8ec0ff */
[----:B------:R-:W-:Y:S02]  /*5c70*/  ULDC UR7, c[0x0][0x610] ;  /* 0x0001840000077ab9 */ /* 0x000fe40000000800 */
[----:B------:R-:W-:Y:S02]  /*5c80*/  IMAD.MOV R4, RZ, RZ, -R5 ;  /* 0x000000ffff047224 */ /* 0x000fe400078e0a05 */
[----:B------:R-:W-:-:S02]  /*5c90*/  IMAD R20, R5, UR5, R20 ;  /* 0x0000000505147c24 */ /* 0x000fc4000f8e0214 */
[----:B0-----:R-:W-:Y:S02]  /*5ca0*/  @P1 IMAD R15, R21, R22, R14 ;  /* 0x00000016150f1224 */ /* 0x001fe400078e020e */
[----:B------:R-:W-:Y:S01]  /*5cb0*/  IMAD R19, R4, UR6, R19 ;  /* 0x0000000604137c24 */ /* 0x000fe2000f8e0213 */
[----:B------:R-:W-:Y:S01]  /*5cc0*/  ULDC UR6, c[0x0][0x600] ;  /* 0x0001800000067ab9 */ /* 0x000fe20000000800 */
[----:B------:R-:W-:Y:S02]  /*5cd0*/  IMAD R15, R20, UR7, R15 ;  /* 0x00000007140f7c24 */ /* 0x000fe4000f8e020f */
[----:B------:R-:W-:Y:S02]  /*5ce0*/  IMAD R6, R19, UR6, R6 ;  /* 0x0000000613067c24 */ /* 0x000fe4000f8e0206 */
[----:B------:R-:W-:-:S03]  /*5cf0*/  IMAD.MOV.U32 R4, RZ, RZ, 0x1 ;  /* 0x00000001ff047424 */ /* 0x000fc600078e00ff */
[----:B------:R-:W-:Y:S02]  /*5d00*/  SEL R20, R6, R15, !P1 ;  /* 0x0000000f06147207 */ /* 0x000fe40004800000 */
[----:B------:R-:W-:-:S07]  /*5d10*/  SEL R19, R15, R6, !P1 ;  /* 0x000000060f137207 */ /* 0x000fce0004800000 */
.L_x_107:
[----:B------:R-:W-:Y:S05]  /*5d20*/  BSYNC B1 ;  /* 0x0000000000017941 */ /* 0x000fea0003800000 */
.L_x_106:
[----:B------:R-:W-:-:S13]  /*5d30*/  LOP3.LUT P1, RZ, R4, 0xff, RZ, 0xc0, !PT ;  /* 0x000000ff04ff7812 */ /* 0x000fda000782c0ff */
[----:B------:R-:W-:Y:S05]  /*5d40*/  @P1 BRA `(.L_x_110) ;  /* 0xfffffff4001c1947 */ /* 0x000fea000383ffff */
[----:B------:R-:W-:Y:S05]  /*5d50*/  BSYNC B0 ;  /* 0x0000000000007941 */ /* 0x000fea0003800000 */
.L_x_98:
[----:B------:R-:W-:-:S03]  /*5d60*/  UMOV UR6, 0xffffffff ;  /* 0xffffffff00067882 */ /* 0x000fc60000000000 */
[----:B------:R-:W-:Y:S05]  /*5d70*/  BRA.DIV UR6, `(.L_x_111) ;  /* 0x0000000206f47947 */ /* 0x000fea000b800000 */
[----:B------:R-:W-:-:S13]  /*5d80*/  ELECT P6, URZ, PT ;  /* 0x00000000003f782f */ /* 0x000fda00038c0000 */
.L_x_124:
[----:B------:R-:W-:Y:S04]  /*5d90*/  BSSY B0, `(.L_x_112) ;  /* 0x0000022000007945 */ /* 0x000fe80003800000 */
[----:B------:R-:W-:Y:S05]  /*5da0*/  @!P6 BRA `(.L_x_113) ;  /* 0x000000000080e947 */ /* 0x000fea0003800000 */
[----:B------:R-:W-:-:S04]  /*5db0*/  LOP3.LUT R18, R18, 0x2, RZ, 0xfc, !PT ;  /* 0x0000000212127812 */ /* 0x000fc800078efcff */
[----:B------:R-:W-:-:S13]  /*5dc0*/  ISETP.NE.AND P0, PT, R18, 0x3, PT ;  /* 0x000000031200780c */ /* 0x000fda0003f05270 */
[----:B------:R-:W-:Y:S05]  /*5dd0*/  @!P0 BRA `(.L_x_114) ;  /* 0x0000000000048947 */ /* 0x000fea0003800000 */
[----:B------:R-:W-:Y:S01]  /*5de0*/  BPT.TRAP 0x1 ;  /* 0x000000040000795c */ /* 0x000fe20000300000 */
.L_x_114:
[----:B------:R-:W0:Y:S01]  /*5df0*/  S2R R3, SR_CgaCtaId ;  /* 0x0000000000037919 */ /* 0x000e220000008800 */
[----:B------:R-:W-:-:S04]  /*5e00*/  MOV R2, 0x400 ;  /* 0x0000040000027802 */ /* 0x000fc80000000f00 */
[----:B0-----:R-:W-:Y:S02]  /*5e10*/  LEA R3, R3, R2, 0x18 ;  /* 0x0000000203037211 */ /* 0x001fe400078ec0ff */
[----:B------:R-:W-:-:S03]  /*5e20*/  SHF.L.U32 R2, R0, 0x1f, RZ ;  /* 0x0000001f00027819 */ /* 0x000fc600000006ff */
[----:B------:R-:W-:-:S04]  /*5e30*/  VIADD R3, R3, 0x18 ;  /* 0x0000001803037836 */ /* 0x000fc80000000000 */
[C---:B------:R-:W-:Y:S02]  /*5e40*/  IMAD R7, R12.reuse, 0x8, R3 ;  /* 0x000000080c077824 */ /* 0x040fe400078e0203 */
[----:B------:R-:W-:Y:S02]  /*5e50*/  VIADD R12, R12, 0x1 ;  /* 0x000000010c0c7836 */ /* 0x000fe40000000000 */
[----:B------:R-:W0:Y:S03]  /*5e60*/  SYNCS.PHASECHK.TRANS64.TRYWAIT P0, [R7+URZ], R2 ;  /* 0x00000002070075a7 */ /* 0x000e26000800017f */
[----:B------:R-:W-:-:S04]  /*5e70*/  ISETP.NE.AND P1, PT, R12, 0x3, PT ;  /* 0x000000030c00780c */ /* 0x000fc80003f25270 */
[----:B------:R-:W-:Y:S02]  /*5e80*/  SEL R5, RZ, 0x1, P1 ;  /* 0x00000001ff057807 */ /* 0x000fe40000800000 */
[----:B------:R-:W-:Y:S02]  /*5e90*/  SEL R12, R12, RZ, P1 ;  /* 0x000000ff0c0c7207 */ /* 0x000fe40000800000 */
[----:B------:R-:W-:-:S03]  /*5ea0*/  LOP3.LUT R5, R0, R5, RZ, 0x3c, !PT ;  /* 0x0000000500057212 */ /* 0x000fc600078e3cff */
[----:B------:R-:W-:Y:S01]  /*5eb0*/  IMAD R9, R12, 0x8, R3 ;  /* 0x000000080c097824 */ /* 0x000fe200078e0203 */
[----:B------:R-:W-:Y:S01]  /*5ec0*/  SHF.L.U32 R4, R5, 0x1f, RZ ;  /* 0x0000001f05047819 */ /* 0x000fe200000006ff */
[----:B0-----:R-:W-:Y:S06]  /*5ed0*/  @!P0 BRA `(.L_x_115) ;  /* 0x0000000000bc8947 */ /* 0x001fec0003800000 */
.L_x_125:
[----:B------:R-:W1:Y:S01]  /*5ee0*/  SYNCS.PHASECHK.TRANS64.TRYWAIT P0, [R9+URZ], R4 ;  /* 0x00000004090075a7 */ /* 0x000e62000800017f */
[----:B------:R-:W-:-:S05]  /*5ef0*/  VIADD R0, R12, 0x1 ;  /* 0x000000010c007836 */ /* 0x000fca0000000000 */
[----:B------:R-:W-:-:S04]  /*5f00*/  ISETP.NE.AND P1, PT, R0, 0x3, PT ;  /* 0x000000030000780c */ /* 0x000fc80003f25270 */
[----:B0-----:R-:W-:Y:S02]  /*5f10*/  SEL R2, RZ, 0x1, P1 ;  /* 0x00000001ff027807 */ /* 0x001fe40000800000 */
[----:B------:R-:W-:Y:S02]  /*5f20*/  SEL R0, R0, RZ, P1 ;  /* 0x000000ff00007207 */ /* 0x000fe40000800000 */
[----:B------:R-:W-:Y:S01]  /*5f30*/  LOP3.LUT R2, R5, R2, RZ, 0x3c, !PT ;  /* 0x0000000205027212 */ /* 0x000fe200078e3cff */
[----:B-1----:R-:W-:Y:S06]  /*5f40*/  @!P0 BRA `(.L_x_116) ;  /* 0x0000000000b48947 */ /* 0x002fec0003800000 */
.L_x_126:
[----:B------:R-:W-:Y:S01]  /*5f50*/  IMAD R3, R0, 0x8, R3 ;  /* 0x0000000800037824 */ /* 0x000fe200078e0203 */
[----:B------:R-:W-:-:S07]  /*5f60*/  SHF.L.U32 R0, R2, 0x1f, RZ ;  /* 0x0000001f02007819 */ /* 0x000fce00000006ff */
.L_x_117:
[----:B-1----:R1:W2:Y:S02]  /*5f70*/  SYNCS.PHASECHK.TRANS64.TRYWAIT P0, [R3+URZ], R0 ;  /* 0x00000000030075a7 */ /* 0x0022a4000800017f */
[----:B--2---:R-:W-:Y:S05]  /*5f80*/  @!P0 NANOSLEEP.SYNCS 0x989680 ;  /* 0x009896800000895d */ /* 0x004fea0003900000 */
[----:B------:R-:W2:Y:S02]  /*5f90*/  @!P0 SYNCS.PHASECHK.TRANS64 P0, [R3+URZ], R0 ;  /* 0x00000000030085a7 */ /* 0x000ea4000800007f */
[----:B--2---:R-:W-:Y:S05]  /*5fa0*/  @!P0 BRA `(.L_x_117) ;  /* 0xfffffffc00f08947 */ /* 0x004fea000383ffff */
.L_x_113:
[----:B------:R-:W-:Y:S05]  /*5fb0*/  BSYNC B0 ;  /* 0x0000000000007941 */ /* 0x000fea0003800000 */
.L_x_112:
[----:B------:R-:W-:Y:S05]  /*5fc0*/  EXIT ;  /* 0x000000000000794d */ /* 0x000fea0003800000 */
.L_x_17:
[----:B-1----:R1:W2:Y:S02]  /*5fd0*/  SYNCS.PHASECHK.TRANS64.TRYWAIT P1, [R3+URZ], R0 ;  /* 0x00000000030075a7 */ /* 0x0022a4000802017f */
[----:B--2---:R-:W-:Y:S05]  /*5fe0*/  @!P1 NANOSLEEP.SYNCS 0x989680 ;  /* 0x009896800000995d */ /* 0x004fea0003900000 */
[----:B------:R-:W2:Y:S02]  /*5ff0*/  @!P1 SYNCS.PHASECHK.TRANS64 P1, [R3+URZ], R0 ;  /* 0x00000000030095a7 */ /* 0x000ea4000802007f */
[----:B--2---:R-:W-:Y:S05]  /*6000*/  @!P1 BRA `(.L_x_17) ;  /* 0xfffffffc00f09947 */ /* 0x004fea000383ffff */
[----:B------:R-:W-:Y:S05]  /*6010*/  BRA `(.L_x_16) ;  /* 0xffffffb4001c7947 */ /* 0x000fea000383ffff */
.L_x_22:
[----:B-1----:R-:W-:-:S04]  /*6020*/  IMAD.U32 R4, RZ, RZ, UR8 ;  /* 0x00000008ff047e24 */ /* 0x002fc8000f8e00ff */
[----:B------:R1:W2:Y:S03]  /*6030*/  SYNCS.PHASECHK.TRANS64.TRYWAIT P1, [R4+URZ], R3 ;  /* 0x00000003040075a7 */ /* 0x0002a6000802017f */
[----:B--2---:R-:W-:Y:S05]  /*6040*/  @!P1 NANOSLEEP.SYNCS 0x989680 ;  /* 0x009896800000995d */ /* 0x004fea0003900000 */
[----:B------:R-:W2:Y:S02]  /*6050*/  @!P1 SYNCS.PHASECHK.TRANS64 P1, [R4+URZ], R3 ;  /* 0x00000003040095a7 */ /* 0x000ea4000802007f */
[----:B--2---:R-:W-:Y:S05]  /*6060*/  @!P1 BRA `(.L_x_22) ;  /* 0xfffffffc00ec9947 */ /* 0x004fea000383ffff */
[----:B------:R-:W-:Y:S05]  /*6070*/  BRA `(.L_x_21) ;  /* 0xffffffb800587947 */ /* 0x000fea000383ffff */
.L_x_99:
[----:B------:R-:W-:Y:S01]  /*6080*/  BSSY B1, `(.L_x_118) ;  /* 0x0000006000017945 */ /* 0x000fe20003800000 */
[----:B------:R-:W-:-:S07]  /*6090*/  IMAD.MOV.U32 R15, RZ, RZ, -0x1 ;  /* 0xffffffffff0f7424 */ /* 0x000fce00078e00ff */
[----:B------:R-:W-:Y:S05]  /*60a0*/  WARPSYNC.COLLECTIVE R15, `(.L_x_119) ;  /* 0x000000000f0c7348 */ /* 0x000fea0003c00000 */
[----:B------:R-:W-:Y:S02]  /*60b0*/  ELECT P6, UR62, PT ;  /* 0x00000000003e782f */ /* 0x000fe400038c0000 */
[----:B------:R-:W-:Y:S01]  /*60c0*/  MOV R14, UR62 ;  /* 0x0000003e000e7c02 */ /* 0x000fe20008000f00 */
[----:B------:R-:W-:Y:S10]  /*60d0*/  ENDCOLLECTIVE ;  /* 0x000000000000791b */ /* 0x000ff40003800000 */
.L_x_119:
[----:B------:R-:W-:Y:S05]  /*60e0*/  BSYNC B1 ;  /* 0x0000000000017941 */ /* 0x000fea0003800000 */
.L_x_118:
[----:B------:R-:W-:Y:S05]  /*60f0*/  BRA `(.L_x_120) ;  /* 0xfffffff0003c7947 */ /* 0x000fea000383ffff */
.L_x_102:
[----:B0-----:R0:W1:Y:S02]  /*6100*/  SYNCS.PHASECHK.TRANS64.TRYWAIT P1, [R14+URZ+0x18], R7 ;  /* 0x000018070e0075a7 */ /* 0x001064000802017f */
[----:B-1----:R-:W-:Y:S05]  /*6110*/  @!P1 NANOSLEEP.SYNCS 0x989680 ;  /* 0x009896800000995d */ /* 0x002fea0003900000 */
[----:B------:R-:W1:Y:S02]  /*6120*/  @!P1 SYNCS.PHASECHK.TRANS64 P1, [R14+URZ+0x18], R7 ;  /* 0x000018070e0095a7 */ /* 0x000e64000802007f */
[----:B-1----:R-:W-:Y:S05]  /*6130*/  @!P1 BRA `(.L_x_102) ;  /* 0xfffffffc00f09947 */ /* 0x002fea000383ffff */
[----:B------:R-:W-:Y:S05]  /*6140*/  BRA `(.L_x_121) ;  /* 0xfffffff000707947 */ /* 0x000fea000383ffff */
.L_x_111:
[----:B------:R-:W-:Y:S01]  /*6150*/  BSSY B0, `(.L_x_122) ;  /* 0x0000006000007945 */ /* 0x000fe20003800000 */
[----:B------:R-:W-:-:S07]  /*6160*/  IMAD.MOV.U32 R15, RZ, RZ, -0x1 ;  /* 0xffffffffff0f7424 */ /* 0x000fce00078e00ff */
[----:B------:R-:W-:Y:S05]  /*6170*/  WARPSYNC.COLLECTIVE R15, `(.L_x_123) ;  /* 0x000000000f0c7348 */ /* 0x000fea0003c00000 */
[----:B------:R-:W-:Y:S02]  /*6180*/  ELECT P6, UR62, PT ;  /* 0x00000000003e782f */ /* 0x000fe400038c0000 */
[----:B------:R-:W-:Y:S01]  /*6190*/  MOV R14, UR62 ;  /* 0x0000003e000e7c02 */ /* 0x000fe20008000f00 */
[----:B------:R-:W-:Y:S10]  /*61a0*/  ENDCOLLECTIVE ;  /* 0x000000000000791b */ /* 0x000ff40003800000 */
.L_x_123:
[----:B------:R-:W-:Y:S05]  /*61b0*/  BSYNC B0 ;  /* 0x0000000000007941 */ /* 0x000fea0003800000 */
.L_x_122:
[----:B------:R-:W-:Y:S05]  /*61c0*/  BRA `(.L_x_124) ;  /* 0xfffffff800f07947 */ /* 0x000fea000383ffff */
.L_x_115:
[----:B0-----:R0:W1:Y:S02]  /*61d0*/  SYNCS.PHASECHK.TRANS64.TRYWAIT P0, [R7+URZ], R2 ;  /* 0x00000002070075a7 */ /* 0x001064000800017f */
[----:B-1----:R-:W-:Y:S05]  /*61e0*/  @!P0 NANOSLEEP.SYNCS 0x989680 ;  /* 0x009896800000895d */ /* 0x002fea0003900000 */
[----:B------:R-:W1:Y:S02]  /*61f0*/  @!P0 SYNCS.PHASECHK.TRANS64 P0, [R7+URZ], R2 ;  /* 0x00000002070085a7 */ /* 0x000e64000800007f */
[----:B-1----:R-:W-:Y:S05]  /*6200*/  @!P0 BRA `(.L_x_115) ;  /* 0xfffffffc00f08947 */ /* 0x002fea000383ffff */
[----:B------:R-:W-:Y:S05]  /*6210*/  BRA `(.L_x_125) ;  /* 0xfffffffc00307947 */ /* 0x000fea000383ffff */
.L_x_116:
[----:B0-----:R0:W1:Y:S02]  /*6220*/  SYNCS.PHASECHK.TRANS64.TRYWAIT P0, [R9+URZ], R4 ;  /* 0x00000004090075a7 */ /* 0x001064000800017f */
[----:B-1----:R-:W-:Y:S05]  /*6230*/  @!P0 NANOSLEEP.SYNCS 0x989680 ;  /* 0x009896800000895d */ /* 0x002fea0003900000 */
[----:B------:R-:W1:Y:S02]  /*6240*/  @!P0 SYNCS.PHASECHK.TRANS64 P0, [R9+URZ], R4 ;  /* 0x00000004090085a7 */ /* 0x000e64000800007f */
[----:B-1----:R-:W-:Y:S05]  /*6250*/  @!P0 BRA `(.L_x_116) ;  /* 0xfffffffc00f08947 */ /* 0x002fea000383ffff */
[----:B------:R-:W-:Y:S05]  /*6260*/  BRA `(.L_x_126) ;  /* 0xfffffffc00387947 */ /* 0x000fea000383ffff */
.L_x_127:
[----:B------:R-:W-:-:S00]  /*6270*/  BRA `(.L_x_127) ;  /* 0xfffffffc00fc7947 */ /* 0x000fc0000383ffff */
[----:B------:R-:W-:-:S00]  /*6280*/  NOP ;  /* 0x0000000000007918 */ /* 0x000fc00000000000 */
[----:B------:R-:W-:-:S00]  /*6290*/  NOP ;  /* 0x0000000000007918 */ /* 0x000fc00000000000 */
[----:B------:R-:W-:-:S00]  /*62a0*/  NOP ;  /* 0x0000000000007918 */ /* 0x000fc00000000000 */
[----:B------:R-:W-:-:S00]  /*62b0*/  NOP ;  /* 0x0000000000007918 */ /* 0x000fc00000000000 */
[----:B------:R-:W-:-:S00]  /*62c0*/  NOP ;  /* 0x0000000000007918 */ /* 0x000fc00000000000 */
[----:B------:R-:W-:-:S00]  /*62d0*/  NOP ;  /* 0x0000000000007918 */ /* 0x000fc00000000000 */
[----:B------:R-:W-:-:S00]  /*62e0*/  NOP ;  /* 0x0000000000007918 */ /* 0x000fc00000000000 */
[----:B------:R-:W-:-:S00]  /*62f0*/  NOP ;  /* 0x0000000000007918 */ /* 0x000fc00000000000 */
.L_x_128:


//--------------------- .nv.global.init           --------------------------
	.section	.nv.global.init,"aw",@progbits
.nv.global.init:
	.type		$str$22,@object
	.size		$str$22,($str$23 - $str$22)
$str$22:
        /*0000*/ 	.byte	0x6b, 0x5f, 0x74, 0x69, 0x6c, 0x65, 0x5f, 0x63, 0x6f, 0x75, 0x6e, 0x74, 0x20, 0x3e, 0x3d, 0x20
        /*0010*/ 	.byte	0x31, 0x00
	.type		$str$23,@object
	.size		$str$23,(__unnamed_1 - $str$23)
$str$23:
        /*0012*/ 	.byte	0x2f, 0x74, 0x6d, 0x70, 0x2f, 0x63, 0x75, 0x74, 0x6c, 0x61, 0x73, 0x73, 0x5f, 0x73, 0x77, 0x65
        /*0022*/ 	.byte	0x65, 0x70, 0x5f, 0x73, 0x72, 0x63, 0x2f, 0x69, 0x6e, 0x63, 0x6c, 0x75, 0x64, 0x65, 0x2f, 0x63
        /*0032*/ 	.byte	0x75, 0x74, 0x6c, 0x61, 0x73, 0x73, 0x2f, 0x67, 0x65, 0x6d, 0x6d, 0x2f, 0x63, 0x6f, 0x6c, 0x6c
        /*0042*/ 	.byte	0x65, 0x63, 0x74, 0x69, 0x76, 0x65, 0x2f, 0x73, 0x6d, 0x39, 0x30, 0x5f, 0x6d, 0x6d, 0x61, 0x5f
        /*0052*/ 	.byte	0x74, 0x6d, 0x61, 0x5f, 0x67, 0x6d, 0x6d, 0x61, 0x5f, 0x73, 0x73, 0x5f, 0x77, 0x61, 0x72, 0x70
        /*0062*/ 	.byte	0x73, 0x70, 0x65, 0x63, 0x69, 0x61, 0x6c, 0x69, 0x7a, 0x65, 0x64, 0x2e, 0x68, 0x70, 0x70, 0x00
	.type		__unnamed_1,@object
	.size		__unnamed_1,(.L_0 - __unnamed_1)
__unnamed_1:
        /*0072*/ 	.byte	0x76, 0x6f, 0x69, 0x64, 0x20, 0x63, 0x75, 0x74, 0x6c, 0x61, 0x73, 0x73, 0x3a, 0x3a, 0x67, 0x65
        /* <DEDUP_REMOVED lines=176> */
        /*0b82*/ 	.byte	0x3a, 0x3a, 0x69, 0x64, 0x65, 0x6e, 0x74, 0x69, 0x74, 0x79, 0x5d, 0x00
.L_0:


//--------------------- .nv.shared._ZN7cutlass13device_kernelINS_4gemm6kernel13GemmUniversalIN4cute5tupleIJiiiiEEENS1_10collective13CollectiveMmaINS1_34MainloopSm90TmaGmmaWarpSpecializedILi3ENS5_IJNS4_1CILi1EEESB_SB_EEENS1_35KernelTmaWarpSpecializedCooperativeEEENS5_IJNSA_ILi128EEENSA_ILi64EEESG_EEENS_10tfloat32_tENS5_IJlSB_lEEESI_SJ_NS4_8TiledMMAINS4_8MMA_AtomIJNS4_4SM904GMMA29MMA_64x64x8_F32TF32TF32_SS_TNILNSN_7ScaleInE1ELSP_1EEEEEENS4_6LayoutINS5_IJNSA_ILi2EEESB_SB_EEENS5_IJSB_NSA_ILi0EEESV_EEEEENS5_IJNS4_10UnderscoreESY_SY_EEEEENS4_13SM90_TMA_LOADENS4_14ComposedLayoutINS4_7SwizzleILi3ELi4ELi3EEENS4_18smem_ptr_flag_bitsILi32EEENSS_INS5_IJNSA_ILi8EEENSA_ILi32EEEEEENS5_IJS18_SB_EEEEEEEvNS4_8identityES11_S1C_vS1D_EENS_8epilogue10collective6detail29Sm90TmaWarpSpecializedAdapterINS1G_15DefaultEpilogueISI_SJ_SJ_NS1F_6thread17LinearCombinationISI_Li1EffLNS1K_9ScaleType4KindE0ELNS_15FloatRoundStyleE2ESI_EENS1_15EpilogueDefaultEEEEEvvEEEEvNT_6ParamsE --------------------------
	.section	.nv.shared._ZN7cutlass13device_kernelINS_4gemm6kernel13GemmUniversalIN4cute5tupleIJiiiiEEENS1_10collective13CollectiveMmaINS1_34MainloopSm90TmaGmmaWarpSpecializedILi3ENS5_IJNS4_1CILi1EEESB_SB_EEENS1_35KernelTmaWarpSpecializedCooperativeEEENS5_IJNSA_ILi128EEENSA_ILi64EEESG_EEENS_10tfloat32_tENS5_IJlSB_lEEESI_SJ_NS4_8TiledMMAINS4_8MMA_AtomIJNS4_4SM904GMMA29MMA_64x64x8_F32TF32TF32_SS_TNILNSN_7ScaleInE1ELSP_1EEEEEENS4_6LayoutINS5_IJNSA_ILi2EEESB_SB_EEENS5_IJSB_NSA_ILi0EEESV_EEEEENS5_IJNS4_10UnderscoreESY_SY_EEEEENS4_13SM90_TMA_LOADENS4_14ComposedLayoutINS4_7SwizzleILi3ELi4ELi3EEENS4_18smem_ptr_flag_bitsILi32EEENSS_INS5_IJNSA_ILi8EEENSA_ILi32EEEEEENS5_IJS18_SB_EEEEEEEvNS4_8identityES11_S1C_vS1D_EENS_8epilogue10collective6detail29Sm90TmaWarpSpecializedAdapterINS1G_15DefaultEpilogueISI_SJ_SJ_NS1F_6thread17LinearCombinationISI_Li1EffLNS1K_9ScaleType4KindE0ELNS_15FloatRoundStyleE2ESI_EENS1_15EpilogueDefaultEEEEEvvEEEEvNT_6ParamsE,"aw",@nobits
	.sectionflags	@""
	.align	16
	.zero		1024


//--------------------- .nv.shared.reserved.0     --------------------------
	.section	.nv.shared.reserved.0,"aw",@nobits
	.weak		__nv_reservedSMEM_offset_0_alias
	.size		__nv_reservedSMEM_offset_0_alias, 0, 0
	.other		__nv_reservedSMEM_offset_0_alias,@"STO_CUDA_RESERVED_SHARED STV_DEFAULT"
__nv_reservedSMEM_offset_0_alias:
	.zero		0


//--------------------- .nv.global                --------------------------
	.section	.nv.global,"aw",@nobits
.nv.global:
	.type		_ZN39_INTERNAL_52eb287c_4_k_cu_5e20673d_61174cute1_E,@object
	.size		_ZN39_INTERNAL_52eb287c_4_k_cu_5e20673d_61174cute1_E,(_ZN39_INTERNAL_52eb287c_4_k_cu_5e20673d_61174cuda3std3__45__cpo6cbeginE - _ZN39_INTERNAL_52eb287c_4_k_cu_5e20673d_61174cute1_E)
_ZN39_INTERNAL_52eb287c_4_k_cu_5e20673d_61174cute1_E:
	.zero		1
	.type		_ZN39_INTERNAL_52eb287c_4_k_cu_5e20673d_61174cuda3std3__45__cpo6cbeginE,@object
	.size		_ZN39_INTERNAL_52eb287c_4_k_cu_5e20673d_61174cuda3std3__45__cpo6cbeginE,(_ZN39_INTERNAL_52eb287c_4_k_cu_5e20673d_61174cuda3std3__48in_placeE - _ZN39_INTERNAL_52eb287c_4_k_cu_5e20673d_61174cuda3std3__45__cpo6cbeginE)
_ZN39_INTERNAL_52eb287c_4_k_cu_5e20673d_61174cuda3std3__45__cpo6cbeginE:
	.zero		1
	.type		_ZN39_INTERNAL_52eb287c_4_k_cu_5e20673d_61174cuda3std3__48in_placeE,@object
	.size		_ZN39_INTERNAL_52eb287c_4_k_cu_5e20673d_61174cuda3std3__48in_placeE,(_ZN39_INTERNAL_52eb287c_4_k_cu_5e20673d_61174cuda3std6ranges3__45__cpo9iter_moveE - _ZN39_INTERNAL_52eb287c_4_k_cu_5e20673d_61174cuda3std3__48in_placeE)
_ZN39_INTERNAL_52eb287c_4_k_cu_5e20673d_61174cuda3std3__48in_placeE:
	.zero		1
	.type		_ZN39_INTERNAL_52eb287c_4_k_cu_5e20673d_61174cuda3std6ranges3__45__cpo9iter_moveE,@object
	.size		_ZN39_INTERNAL_52eb287c_4_k_cu_5e20673d_61174cuda3std6ranges3__45__cpo9iter_moveE,(_ZN39_INTERNAL_52eb287c_4_k_cu_5e20673d_61174cuda3std3__45__cpo5beginE - _ZN39_INTERNAL_52eb287c_4_k_cu_5e20673d_61174cuda3std6ranges3__45__cpo9iter_moveE)
_ZN39_INTERNAL_52eb287c_4_k_cu_5e20673d_61174cuda3std6ranges3__45__cpo9iter_moveE:
	.zero		1
	.type		_ZN39_INTERNAL_52eb287c_4_k_cu_5e20673d_61174cuda3std3__45__cpo5beginE,@object
	.size		_ZN39_INTERNAL_52eb287c_4_k_cu_5e20673d_61174cuda3std3__45__cpo5beginE,(_ZN39_INTERNAL_52eb287c_4_k_cu_5e20673d_61174cuda3std3__441_GLOBAL__N__52eb287c_4_k_cu_5e20673d_61176ignoreE - _ZN39_INTERNAL_52eb287c_4_k_cu_5e20673d_61174cuda3std3__45__cpo5beginE)
_ZN39_INTERNAL_52eb287c_4_k_cu_5e20673d_61174cuda3std3__45__cpo5beginE:
	.zero		1
	.type		_ZN39_INTERNAL_52eb287c_4_k_cu_5e20673d_61174cuda3std3__441_GLOBAL__N__52eb287c_4_k_cu_5e20673d_61176ignoreE,@object
	.size		_ZN39_INTERNAL_52eb287c_4_k_cu_5e20673d_61174cuda3std3__441_GLOBAL__N__52eb287c_4_k_cu_5e20673d_61176ignoreE,(_ZN39_INTERNAL_52eb287c_4_k_cu_5e20673d_61174cute7productE - _ZN39_INTERNAL_52eb287c_4_k_cu_5e20673d_61174cuda3std3__441_GLOBAL__N__52eb287c_4_k_cu_5e20673d_61176ignoreE)
_ZN39_INTERNAL_52eb287c_4_k_cu_5e20673d_61174cuda3std3__441_GLOBAL__N__52eb287c_4_k_cu_5e20673d_61176ignoreE:
	.zero		1
	.type		_ZN39_INTERNAL_52eb287c_4_k_cu_5e20673d_61174cute7productE,@object
	.size		_ZN39_INTERNAL_52eb287c_4_k_cu_5e20673d_61174cute7productE,(_ZN39_INTERNAL_52eb287c_4_k_cu_5e20673d_61174cuda3std3__45__cpo3endE - _ZN39_INTERNAL_52eb287c_4_k_cu_5e20673d_61174cute7productE)
_ZN39_INTERNAL_52eb287c_4_k_cu_5e20673d_61174cute7productE:
	.zero		1
	.type		_ZN39_INTERNAL_52eb287c_4_k_cu_5e20673d_61174cuda3std3__45__cpo3endE,@object
	.size		_ZN39_INTERNAL_52eb287c_4_k_cu_5e20673d_61174cuda3std3__45__cpo3endE,(_ZN39_INTERNAL_52eb287c_4_k_cu_5e20673d_61174cuda3std3__419piecewise_constructE - _ZN39_INTERNAL_52eb287c_4_k_cu_5e20673d_61174cuda3std3__45__cpo3endE)
_ZN39_INTERNAL_52eb287c_4_k_cu_5e20673d_61174cuda3std3__45__cpo3endE:
	.zero		1
	.type		_ZN39_INTERNAL_52eb287c_4_k_cu_5e20673d_61174cuda3std3__419piecewise_constructE,@object
	.size		_ZN39_INTERNAL_52eb287c_4_k_cu_5e20673d_61174cuda3std3__419piecewise_constructE,(_ZN39_INTERNAL_52eb287c_4_k_cu_5e20673d_61174cuda3std3__45__cpo4cendE - _ZN39_INTERNAL_52eb287c_4_k_cu_5e20673d_61174cuda3std3__419piecewise_constructE)
_ZN39_INTERNAL_52eb287c_4_k_cu_5e20673d_61174cuda3std3__419piecewise_constructE:
	.zero		1
	.type		_ZN39_INTERNAL_52eb287c_4_k_cu_5e20673d_61174cuda3std3__45__cpo4cendE,@object
	.size		_ZN39_INTERNAL_52eb287c_4_k_cu_5e20673d_61174cuda3std3__45__cpo4cendE,(_ZN39_INTERNAL_52eb287c_4_k_cu_5e20673d_61174cuda3std6ranges3__45__cpo4swapE - _ZN39_INTERNAL_52eb287c_4_k_cu_5e20673d_61174cuda3std3__45__cpo4cendE)
_ZN39_INTERNAL_52eb287c_4_k_cu_5e20673d_61174cuda3std3__45__cpo4cendE:
	.zero		1
	.type		_ZN39_INTERNAL_52eb287c_4_k_cu_5e20673d_61174cuda3std6ranges3__45__cpo4swapE,@object
	.size		_ZN39_INTERNAL_52eb287c_4_k_cu_5e20673d_61174cuda3std6ranges3__45__cpo4swapE,(.L_8 - _ZN39_INTERNAL_52eb287c_4_k_cu_5e20673d_61174cuda3std6ranges3__45__cpo4swapE)
_ZN39_INTERNAL_52eb287c_4_k_cu_5e20673d_61174cuda3std6ranges3__45__cpo4swapE:
	.zero		1
.L_8:


//--------------------- .nv.constant0._ZN7cutlass13device_kernelINS_4gemm6kernel13GemmUniversalIN4cute5tupleIJiiiiEEENS1_10collective13CollectiveMmaINS1_34MainloopSm90TmaGmmaWarpSpecializedILi3ENS5_IJNS4_1CILi1EEESB_SB_EEENS1_35KernelTmaWarpSpecializedCooperativeEEENS5_IJNSA_ILi128EEENSA_ILi64EEESG_EEENS_10tfloat32_tENS5_IJlSB_lEEESI_SJ_NS4_8TiledMMAINS4_8MMA_AtomIJNS4_4SM904GMMA29MMA_64x64x8_F32TF32TF32_SS_TNILNSN_7ScaleInE1ELSP_1EEEEEENS4_6LayoutINS5_IJNSA_ILi2EEESB_SB_EEENS5_IJSB_NSA_ILi0EEESV_EEEEENS5_IJNS4_10UnderscoreESY_SY_EEEEENS4_13SM90_TMA_LOADENS4_14ComposedLayoutINS4_7SwizzleILi3ELi4ELi3EEENS4_18smem_ptr_flag_bitsILi32EEENSS_INS5_IJNSA_ILi8EEENSA_ILi32EEEEEENS5_IJS18_SB_EEEEEEEvNS4_8identityES11_S1C_vS1D_EENS_8epilogue10collective6detail29Sm90TmaWarpSpecializedAdapterINS1G_15DefaultEpilogueISI_SJ_SJ_NS1F_6thread17LinearCombinationISI_Li1EffLNS1K_9ScaleType4KindE0ELNS_15FloatRoundStyleE2ESI_EENS1_15EpilogueDefaultEEEEEvvEEEEvNT_6ParamsE --------------------------
	.section	.nv.constant0._ZN7cutlass13device_kernelINS_4gemm6kernel13GemmUniversalIN4cute5tupleIJiiiiEEENS1_10collective13CollectiveMmaINS1_34MainloopSm90TmaGmmaWarpSpecializedILi3ENS5_IJNS4_1CILi1EEESB_SB_EEENS1_35KernelTmaWarpSpecializedCooperativeEEENS5_IJNSA_ILi128EEENSA_ILi64EEESG_EEENS_10tfloat32_tENS5_IJlSB_lEEESI_SJ_NS4_8TiledMMAINS4_8MMA_AtomIJNS4_4SM904GMMA29MMA_64x64x8_F32TF32TF32_SS_TNILNSN_7ScaleInE1ELSP_1EEEEEENS4_6LayoutINS5_IJNSA_ILi2EEESB_SB_EEENS5_IJSB_NSA_ILi0EEESV_EEEEENS5_IJNS4_10UnderscoreESY_SY_EEEEENS4_13SM90_TMA_LOADENS4_14ComposedLayoutINS4_7SwizzleILi3ELi4ELi3EEENS4_18smem_ptr_flag_bitsILi32EEENSS_INS5_IJNSA_ILi8EEENSA_ILi32EEEEEENS5_IJS18_SB_EEEEEEEvNS4_8identityES11_S1C_vS1D_EENS_8epilogue10collective6detail29Sm90TmaWarpSpecializedAdapterINS1G_15DefaultEpilogueISI_SJ_SJ_NS1F_6thread17LinearCombinationISI_Li1EffLNS1K_9ScaleType4KindE0ELNS_15FloatRoundStyleE2ESI_EENS1_15EpilogueDefaultEEEEEvvEEEEvNT_6ParamsE,"a",@progbits
	.sectionflags	@""
	.align	4
.nv.constant0._ZN7cutlass13device_kernelINS_4gemm6kernel13GemmUniversalIN4cute5tupleIJiiiiEEENS1_10collective13CollectiveMmaINS1_34MainloopSm90TmaGmmaWarpSpecializedILi3ENS5_IJNS4_1CILi1EEESB_SB_EEENS1_35KernelTmaWarpSpecializedCooperativeEEENS5_IJNSA_ILi128EEENSA_ILi64EEESG_EEENS_10tfloat32_tENS5_IJlSB_lEEESI_SJ_NS4_8TiledMMAINS4_8MMA_AtomIJNS4_4SM904GMMA29MMA_64x64x8_F32TF32TF32_SS_TNILNSN_7ScaleInE1ELSP_1EEEEEENS4_6LayoutINS5_IJNSA_ILi2EEESB_SB_EEENS5_IJSB_NSA_ILi0EEESV_EEEEENS5_IJNS4_10UnderscoreESY_SY_EEEEENS4_13SM90_TMA_LOADENS4_14ComposedLayoutINS4_7SwizzleILi3ELi4ELi3EEENS4_18smem_ptr_flag_bitsILi32EEENSS_INS5_IJNSA_ILi8EEENSA_ILi32EEEEEENS5_IJS18_SB_EEEEEEEvNS4_8identityES11_S1C_vS1D_EENS_8epilogue10collective6detail29Sm90TmaWarpSpecializedAdapterINS1G_15DefaultEpilogueISI_SJ_SJ_NS1F_6thread17LinearCombinationISI_Li1EffLNS1K_9ScaleType4KindE0ELNS_15FloatRoundStyleE2ESI_EENS1_15EpilogueDefaultEEEEEvvEEEEvNT_6ParamsE:
	.zero		1664


//--------------------- SYMBOLS --------------------------

	.type		.nv.reservedSmem.offset0,@object
	.size		.nv.reservedSmem.offset0,0x4
	.type		__assertfail,@function
